	.target	sm_90a

	.elftype	@"ET_EXEC"


//--------------------- .note.nv.tkinfo           --------------------------
	.section	.note.nv.tkinfo,"",@"SHT_NOTE"
	.sectionflags	@"SHF_NOTE_NV_TKINFO"
	.tkinfo
        /*0018*/ 	.word	0x00000002
        /*0030*/ 	.string	""
        /*0030*/ 	.string	"ptxas"
        /*0030*/ 	.string	"Cuda compilation tools, release 13.0, V13.0.88"
        /*0030*/ 	.string	"Build cuda_13.0.r13.0/compiler.36424714_0"
        /*0030*/ 	.string	"-arch sm_90a -m 64 "



//--------------------- .note.nv.cuinfo           --------------------------
	.section	.note.nv.cuinfo,"",@"SHT_NOTE"
	.sectionflags	@"SHF_NOTE_NV_CUINFO"
        /*0018*/ 	.short	0x0002
        /*001a*/ 	.short	0x005a
        /*001c*/ 	.short	0x0082
	.zero		2


//--------------------- .nv.info                  --------------------------
	.section	.nv.info,"",@"SHT_CUDA_INFO"
	.align	4


	//----- nvinfo : EIATTR_REGCOUNT
	.align		4
        /*0000*/ 	.byte	0x04, 0x2f
        /*0002*/ 	.short	(.L_16 - .L_15)
	.align		4
.L_15:
        /*0004*/ 	.word	index@(_ZN7cutlass13device_kernelINS_4gemm6kernel13GemmUniversalIN4cute5tupleIJiiiiEEENS1_10collective13CollectiveMmaINS1_39MainloopSm90TmaGmmaRmemAWarpSpecializedILi3ENS5_IJNS4_1CILi1EEESB_SB_EEENS1_35KernelTmaWarpSpecializedCooperativeEEENS5_IJNSA_ILi256EEESF_NSA_ILi32EEEEEEfNS5_IJlSB_lEEEfNS5_IJSB_llEEENS4_8TiledMMAINS4_8MMA_AtomIJNS4_4SM904GMMA30MMA_64x256x8_F32TF32TF32_RS_TNILNSN_7ScaleInE1ELSP_1EEEEEENS4_6LayoutINS5_IJNSA_ILi2EEESB_SB_EEENS5_IJSB_NSA_ILi0EEESV_EEEEENS5_IJNS4_10UnderscoreESY_SY_EEEEENS4_13SM90_TMA_LOADENS4_14ComposedLayoutINS4_7SwizzleILi3ELi4ELi3EEENS4_18smem_ptr_flag_bitsILi32EEENSS_INS5_IJNSA_ILi8EEESG_EEENS5_IJSG_SB_EEEEEEEvNS4_8identityES11_NS12_INS13_ILi1ELi4ELi3EEES16_NSS_INS5_IJS17_S17_EEENS5_IJSB_S17_EEEEEEENS4_9Copy_AtomIJNS4_39AutoVectorizingCopyWithAssumedAlignmentILi128EEEfEEES1C_EENS_8epilogue10collective6detail29Sm90TmaWarpSpecializedAdapterINS1O_15DefaultEpilogueIfSI_SI_NS1N_6thread17LinearCombinationIfLi1EffLNS1S_9ScaleType4KindE0ELNS_15FloatRoundStyleE2EfEENS1_15EpilogueDefaultEEEEEvvEEEEvNT_6ParamsE)
        /*0008*/ 	.word	0x000000a8


	//----- nvinfo : EIATTR_FRAME_SIZE
	.align		4
.L_16:
        /*000c*/ 	.byte	0x04, 0x11
        /*000e*/ 	.short	(.L_18 - .L_17)
	.align		4
.L_17:
        /*0010*/ 	.word	index@(_ZN7cutlass13device_kernelINS_4gemm6kernel13GemmUniversalIN4cute5tupleIJiiiiEEENS1_10collective13CollectiveMmaINS1_39MainloopSm90TmaGmmaRmemAWarpSpecializedILi3ENS5_IJNS4_1CILi1EEESB_SB_EEENS1_35KernelTmaWarpSpecializedCooperativeEEENS5_IJNSA_ILi256EEESF_NSA_ILi32EEEEEEfNS5_IJlSB_lEEEfNS5_IJSB_llEEENS4_8TiledMMAINS4_8MMA_AtomIJNS4_4SM904GMMA30MMA_64x256x8_F32TF32TF32_RS_TNILNSN_7ScaleInE1ELSP_1EEEEEENS4_6LayoutINS5_IJNSA_ILi2EEESB_SB_EEENS5_IJSB_NSA_ILi0EEESV_EEEEENS5_IJNS4_10UnderscoreESY_SY_EEEEENS4_13SM90_TMA_LOADENS4_14ComposedLayoutINS4_7SwizzleILi3ELi4ELi3EEENS4_18smem_ptr_flag_bitsILi32EEENSS_INS5_IJNSA_ILi8EEESG_EEENS5_IJSG_SB_EEEEEEEvNS4_8identityES11_NS12_INS13_ILi1ELi4ELi3EEES16_NSS_INS5_IJS17_S17_EEENS5_IJSB_S17_EEEEEEENS4_9Copy_AtomIJNS4_39AutoVectorizingCopyWithAssumedAlignmentILi128EEEfEEES1C_EENS_8epilogue10collective6detail29Sm90TmaWarpSpecializedAdapterINS1O_15DefaultEpilogueIfSI_SI_NS1N_6thread17LinearCombinationIfLi1EffLNS1S_9ScaleType4KindE0ELNS_15FloatRoundStyleE2EfEENS1_15EpilogueDefaultEEEEEvvEEEEvNT_6ParamsE)
        /*0014*/ 	.word	0x00000818


	//----- nvinfo : EIATTR_MIN_STACK_SIZE
	.align		4
.L_18:
        /*0018*/ 	.byte	0x04, 0x12
        /*001a*/ 	.short	(.L_20 - .L_19)
	.align		4
.L_19:
        /*001c*/ 	.word	index@(_ZN7cutlass13device_kernelINS_4gemm6kernel13GemmUniversalIN4cute5tupleIJiiiiEEENS1_10collective13CollectiveMmaINS1_39MainloopSm90TmaGmmaRmemAWarpSpecializedILi3ENS5_IJNS4_1CILi1EEESB_SB_EEENS1_35KernelTmaWarpSpecializedCooperativeEEENS5_IJNSA_ILi256EEESF_NSA_ILi32EEEEEEfNS5_IJlSB_lEEEfNS5_IJSB_llEEENS4_8TiledMMAINS4_8MMA_AtomIJNS4_4SM904GMMA30MMA_64x256x8_F32TF32TF32_RS_TNILNSN_7ScaleInE1ELSP_1EEEEEENS4_6LayoutINS5_IJNSA_ILi2EEESB_SB_EEENS5_IJSB_NSA_ILi0EEESV_EEEEENS5_IJNS4_10UnderscoreESY_SY_EEEEENS4_13SM90_TMA_LOADENS4_14ComposedLayoutINS4_7SwizzleILi3ELi4ELi3EEENS4_18smem_ptr_flag_bitsILi32EEENSS_INS5_IJNSA_ILi8EEESG_EEENS5_IJSG_SB_EEEEEEEvNS4_8identityES11_NS12_INS13_ILi1ELi4ELi3EEES16_NSS_INS5_IJS17_S17_EEENS5_IJSB_S17_EEEEEEENS4_9Copy_AtomIJNS4_39AutoVectorizingCopyWithAssumedAlignmentILi128EEEfEEES1C_EENS_8epilogue10collective6detail29Sm90TmaWarpSpecializedAdapterINS1O_15DefaultEpilogueIfSI_SI_NS1N_6thread17LinearCombinationIfLi1EffLNS1S_9ScaleType4KindE0ELNS_15FloatRoundStyleE2EfEENS1_15EpilogueDefaultEEEEEvvEEEEvNT_6ParamsE)
        /*0020*/ 	.word	0x00000818
.L_20:


//--------------------- .nv.compat                --------------------------
	.section	.nv.compat,"",@"SHT_CUDA_COMPAT_INFO"
	.align	4
        /*0000*/ 	.byte	0x02, 0x09, 0x01, 0x00, 0x02, 0x02, 0x04, 0x00, 0x02, 0x05, 0x05, 0x00, 0x03, 0x07, 0x01, 0x01
        /*0010*/ 	.byte	0x02, 0x03, 0x01, 0x00, 0x02, 0x06, 0x01, 0x00, 0x04, 0x0b, 0x08, 0x00, 0x00, 0x00, 0x00, 0x00
        /*0020*/ 	.byte	0x00, 0x00, 0x00, 0x00


//--------------------- .nv.info._ZN7cutlass13device_kernelINS_4gemm6kernel13GemmUniversalIN4cute5tupleIJiiiiEEENS1_10collective13CollectiveMmaINS1_39MainloopSm90TmaGmmaRmemAWarpSpecializedILi3ENS5_IJNS4_1CILi1EEESB_SB_EEENS1_35KernelTmaWarpSpecializedCooperativeEEENS5_IJNSA_ILi256EEESF_NSA_ILi32EEEEEEfNS5_IJlSB_lEEEfNS5_IJSB_llEEENS4_8TiledMMAINS4_8MMA_AtomIJNS4_4SM904GMMA30MMA_64x256x8_F32TF32TF32_RS_TNILNSN_7ScaleInE1ELSP_1EEEEEENS4_6LayoutINS5_IJNSA_ILi2EEESB_SB_EEENS5_IJSB_NSA_ILi0EEESV_EEEEENS5_IJNS4_10UnderscoreESY_SY_EEEEENS4_13SM90_TMA_LOADENS4_14ComposedLayoutINS4_7SwizzleILi3ELi4ELi3EEENS4_18smem_ptr_flag_bitsILi32EEENSS_INS5_IJNSA_ILi8EEESG_EEENS5_IJSG_SB_EEEEEEEvNS4_8identityES11_NS12_INS13_ILi1ELi4ELi3EEES16_NSS_INS5_IJS17_S17_EEENS5_IJSB_S17_EEEEEEENS4_9Copy_AtomIJNS4_39AutoVectorizingCopyWithAssumedAlignmentILi128EEEfEEES1C_EENS_8epilogue10collective6detail29Sm90TmaWarpSpecializedAdapterINS1O_15DefaultEpilogueIfSI_SI_NS1N_6thread17LinearCombinationIfLi1EffLNS1S_9ScaleType4KindE0ELNS_15FloatRoundStyleE2EfEENS1_15EpilogueDefaultEEEEEvvEEEEvNT_6ParamsE --------------------------
	.section	.nv.info._ZN7cutlass13device_kernelINS_4gemm6kernel13GemmUniversalIN4cute5tupleIJiiiiEEENS1_10collective13CollectiveMmaINS1_39MainloopSm90TmaGmmaRmemAWarpSpecializedILi3ENS5_IJNS4_1CILi1EEESB_SB_EEENS1_35KernelTmaWarpSpecializedCooperativeEEENS5_IJNSA_ILi256EEESF_NSA_ILi32EEEEEEfNS5_IJlSB_lEEEfNS5_IJSB_llEEENS4_8TiledMMAINS4_8MMA_AtomIJNS4_4SM904GMMA30MMA_64x256x8_F32TF32TF32_RS_TNILNSN_7ScaleInE1ELSP_1EEEEEENS4_6LayoutINS5_IJNSA_ILi2EEESB_SB_EEENS5_IJSB_NSA_ILi0EEESV_EEEEENS5_IJNS4_10UnderscoreESY_SY_EEEEENS4_13SM90_TMA_LOADENS4_14ComposedLayoutINS4_7SwizzleILi3ELi4ELi3EEENS4_18smem_ptr_flag_bitsILi32EEENSS_INS5_IJNSA_ILi8EEESG_EEENS5_IJSG_SB_EEEEEEEvNS4_8identityES11_NS12_INS13_ILi1ELi4ELi3EEES16_NSS_INS5_IJS17_S17_EEENS5_IJSB_S17_EEEEEEENS4_9Copy_AtomIJNS4_39AutoVectorizingCopyWithAssumedAlignmentILi128EEEfEEES1C_EENS_8epilogue10collective6detail29Sm90TmaWarpSpecializedAdapterINS1O_15DefaultEpilogueIfSI_SI_NS1N_6thread17LinearCombinationIfLi1EffLNS1S_9ScaleType4KindE0ELNS_15FloatRoundStyleE2EfEENS1_15EpilogueDefaultEEEEEvvEEEEvNT_6ParamsE,"",@"SHT_CUDA_INFO"
	.sectionflags	@""
	.align	4


	//----- nvinfo : EIATTR_CUDA_API_VERSION
	.align		4
        /*0000*/ 	.byte	0x04, 0x37
        /*0002*/ 	.short	(.L_22 - .L_21)
.L_21:
        /*0004*/ 	.word	0x00000082


	//----- nvinfo : EIATTR_KPARAM_INFO
	.align		4
.L_22:
        /*0008*/ 	.byte	0x04, 0x17
        /*000a*/ 	.short	(.L_24 - .L_23)
.L_23:
        /*000c*/ 	.word	0x00000000
        /*0010*/ 	.short	0x0000
        /*0012*/ 	.short	0x0070
        /*0014*/ 	.byte	0x00, 0xf0, 0x01, 0x10


	//----- nvinfo : EIATTR_SPARSE_MMA_MASK
	.align		4
.L_24:
        /*0018*/ 	.byte	0x03, 0x50
        /*001a*/ 	.short	0x0000


	//----- nvinfo : EIATTR_MAXREG_COUNT
	.align		4
        /*001c*/ 	.byte	0x03, 0x1b
        /*001e*/ 	.short	0x00a8


	//----- nvinfo : EIATTR_NUM_BARRIERS
	.align		4
        /*0020*/ 	.byte	0x02, 0x4c
        /*0022*/ 	.byte	0x01
	.zero		1


	//----- nvinfo : EIATTR_EXTERNS
	.align		4
        /*0024*/ 	.byte	0x04, 0x0f
        /*0026*/ 	.short	(.L_26 - .L_25)


	//   ....[0]....
	.align		4
.L_25:
        /*0028*/ 	.word	index@(__assertfail)


	//----- nvinfo : EIATTR_ANNOTATIONS
	.align		4
.L_26:
        /*002c*/ 	.byte	0x04, 0x55
        /*002e*/ 	.short	(.L_28 - .L_27)


	//   ....[0]....
.L_27:
        /*0030*/ 	.word	0x00000001
        /*0034*/ 	.byte	0x70, 0x06, 0x00, 0x00, 0x01, 0x00, 0x00, 0x00, 0x90, 0x06, 0x00, 0x00, 0x01, 0x00, 0x00, 0x00
        /* <DEDUP_REMOVED lines=1451> */
        /*5af4*/ 	.byte	0x60, 0x0f, 0x02, 0x00, 0x01, 0x00, 0x00, 0x00, 0x70, 0x0f, 0x02, 0x00


	//----- nvinfo : EIATTR_MERCURY_ISA_VERSION
	.align		4
.L_28:
        /*5b00*/ 	.byte	0x03, 0x5f
        /*5b02*/ 	.short	0x0101


	//----- nvinfo : EIATTR_INT_WARP_WIDE_INSTR_OFFSETS
	.align		4
        /*5b04*/ 	.byte	0x04, 0x31
        /*5b06*/ 	.short	(.L_30 - .L_29)


	//   ....[0]....
.L_29:
        /*5b08*/ 	.word	0x000004e0


	//   ....[1]....
        /*5b0c*/ 	.word	0x000004f0


	//   ....[2]....
        /*5b10*/ 	.word	0x00000580


	//----- nvinfo : EIATTR_COOP_GROUP_MASK_REGIDS
	.align		4
.L_30:
        /*5b14*/ 	.byte	0x04, 0x29
        /*5b16*/ 	.short	(.L_32 - .L_31)


	//   ....[0]....
.L_31:
        /*5b18*/ 	.word	0xffffffff


	//   ....[1]....
        /*5b1c*/ 	.word	0xffffffff


	//   ....[2]....
        /*5b20*/ 	.word	0xffffffff


	//   ....[3]....
        /*5b24*/ 	.word	0xffffffff


	//   ....[4]....
        /*5b28*/ 	.word	0x0500000f


	//----- nvinfo : EIATTR_COOP_GROUP_INSTR_OFFSETS
	.align		4
.L_32:
        /*5b2c*/ 	.byte	0x04, 0x28
        /*5b2e*/ 	.short	(.L_34 - .L_33)


	//   ....[0]....
.L_33:
        /*5b30*/ 	.word	0x00000070


	//   ....[1]....
        /*5b34*/ 	.word	0x00000080


	//   ....[2]....
        /*5b38*/ 	.word	0x000001a0


	//   ....[3]....
        /*5b3c*/ 	.word	0x00000390


	//   ....[4]....
        /*5b40*/ 	.word	0x00021120


	//----- nvinfo : EIATTR_REG_RECONFIG
	.align		4
.L_34:
        /*5b44*/ 	.byte	0x01, 0x54
	.zero		2


	//----- nvinfo : EIATTR_SYSCALL_OFFSETS
	.align		4
        /*5b48*/ 	.byte	0x04, 0x46
        /*5b4a*/ 	.short	(.L_36 - .L_35)


	//   ....[0]....
.L_35:
        /*5b4c*/ 	.word	0x00001240


	//   ....[1]....
        /*5b50*/ 	.word	0x00001370


	//   ....[2]....
        /*5b54*/ 	.word	0x00001460


	//   ....[3]....
        /*5b58*/ 	.word	0x0001f520


	//   ....[4]....
        /*5b5c*/ 	.word	0x0001f650


	//----- nvinfo : EIATTR_MBARRIER_INSTR_OFFSETS
	.align		4
.L_36:
        /*5b60*/ 	.byte	0x04, 0x39
        /*5b62*/ 	.short	(.L_38 - .L_37)


	//   ....[0]....
.L_37:
        /*5b64*/ 	.word	0x00000320
        /*5b68*/ 	.word	0x000000ff
        /*5b6c*/ 	.word	0x00000000
        /*5b70*/ 	.short	0x0100
        /*5b72*/ 	.byte	0x08
	.zero		1


	//   ....[1]....
        /*5b74*/ 	.word	0x00000330
        /*5b78*/ 	.word	0x000000ff
        /*5b7c*/ 	.word	0x00000018
        /*5b80*/ 	.short	0x0100
        /*5b82*/ 	.byte	0x08
	.zero		1


	//   ....[2]....
        /*5b84*/ 	.word	0x00000340
        /*5b88*/ 	.word	0x000000ff
        /*5b8c*/ 	.word	0x00000008
        /*5b90*/ 	.short	0x0100
        /*5b92*/ 	.byte	0x08
	.zero		1


	//   ....[3]....
        /*5b94*/ 	.word	0x00000350
        /*5b98*/ 	.word	0x000000ff
        /*5b9c*/ 	.word	0x00000020
        /*5ba0*/ 	.short	0x0100
        /*5ba2*/ 	.byte	0x08
	.zero		1


	//   ....[4]....
        /*5ba4*/ 	.word	0x00000360
        /*5ba8*/ 	.word	0x000000ff
        /*5bac*/ 	.word	0x00000010
        /*5bb0*/ 	.short	0x0100
        /*5bb2*/ 	.byte	0x08
	.zero		1


	//   ....[5]....
        /*5bb4*/ 	.word	0x00000370
        /*5bb8*/ 	.word	0x000000ff
        /*5bbc*/ 	.word	0x00000028
        /*5bc0*/ 	.short	0x0100
        /*5bc2*/ 	.byte	0x08
	.zero		1


	//   ....[6]....
        /*5bc4*/ 	.word	0x00000600
        /*5bc8*/ 	.word	0x000000ff
        /*5bcc*/ 	.word	0x00000040
        /*5bd0*/ 	.short	0x0100
        /*5bd2*/ 	.byte	0x10
	.zero		1


	//   ....[7]....
        /*5bd4*/ 	.word	0x000006a0
        /*5bd8*/ 	.word	0x000000ff
        /*5bdc*/ 	.word	0x00000048
        /*5be0*/ 	.short	0x0100
        /*5be2*/ 	.byte	0x10
	.zero		1


	//   ....[8]....
        /*5be4*/ 	.word	0x00001550
        /*5be8*/ 	.word	0x00000003
        /*5bec*/ 	.word	0x00000000
        /*5bf0*/ 	.short	0x010a
        /*5bf2*/ 	.byte	0x3f
	.zero		1


	//   ....[9]....
        /*5bf4*/ 	.word	0x00001590
        /*5bf8*/ 	.word	0x00000003
        /*5bfc*/ 	.word	0x00000000
        /*5c00*/ 	.short	0x010a
        /*5c02*/ 	.byte	0x3f
	.zero		1


	//   ....[10]....
        /*5c04*/ 	.word	0x00001790
        /*5c08*/ 	.word	0x00000008
        /*5c0c*/ 	.word	0x00000000
        /*5c10*/ 	.short	0x010a
        /*5c12*/ 	.byte	0x3f
	.zero		1


	//   ....[11]....
        /*5c14*/ 	.word	0x00005fc0
        /*5c18*/ 	.word	0x00000000
        /*5c1c*/ 	.word	0x00000000
        /*5c20*/ 	.short	0x010a
        /*5c22*/ 	.byte	0x3f
	.zero		1


	//   ....[12]....
        /*5c24*/ 	.word	0x00006a30
        /*5c28*/ 	.word	0x00000008
        /*5c2c*/ 	.word	0x00000000
        /*5c30*/ 	.short	0x010a
        /*5c32*/ 	.byte	0x3f
	.zero		1


	//   ....[13]....
        /*5c34*/ 	.word	0x00008c60
        /*5c38*/ 	.word	0x000000ff
        /*5c3c*/ 	.word	0x00000000
        /*5c40*/ 	.short	0x0101
        /*5c42*/ 	.byte	0x07
	.zero		1


	//   ....[14]....
        /*5c44*/ 	.word	0x0000a210
        /*5c48*/ 	.word	0x00000008
        /*5c4c*/ 	.word	0x00000000
        /*5c50*/ 	.short	0x010a
        /*5c52*/ 	.byte	0x3f
	.zero		1


	//   ....[15]....
        /*5c54*/ 	.word	0x0000def0
        /*5c58*/ 	.word	0x000000ff
        /*5c5c*/ 	.word	0x00000000
        /*5c60*/ 	.short	0x0101
        /*5c62*/ 	.byte	0x04
	.zero		1


	//   ....[16]....
        /*5c64*/ 	.word	0x00010900
        /*5c68*/ 	.word	0x000000ff
        /*5c6c*/ 	.word	0x00000000
        /*5c70*/ 	.short	0x0101
        /*5c72*/ 	.byte	0x06
	.zero		1


	//   ....[17]....
        /*5c74*/ 	.word	0x0001fa50
        /*5c78*/ 	.word	0x00000014
        /*5c7c*/ 	.word	0x00000018
        /*5c80*/ 	.short	0x010a
        /*5c82*/ 	.byte	0x3f
	.zero		1


	//   ....[18]....
        /*5c84*/ 	.word	0x000206c0
        /*5c88*/ 	.word	0x00000000
        /*5c8c*/ 	.word	0x00000048
        /*5c90*/ 	.short	0x0101
        /*5c92*/ 	.byte	0x3f
	.zero		1


	//   ....[19]....
        /*5c94*/ 	.word	0x00020f40
        /*5c98*/ 	.word	0x00000003
        /*5c9c*/ 	.word	0x00000000
        /*5ca0*/ 	.short	0x010a
        /*5ca2*/ 	.byte	0x3f
	.zero		1


	//   ....[20]....
        /*5ca4*/ 	.word	0x00020ff0
        /*5ca8*/ 	.word	0x00000003
        /*5cac*/ 	.word	0x00000000
        /*5cb0*/ 	.short	0x010a
        /*5cb2*/ 	.byte	0x3f
	.zero		1


	//   ....[21]....
        /*5cb4*/ 	.word	0x00021080
        /*5cb8*/ 	.word	0x00000003
        /*5cbc*/ 	.word	0x00000000
        /*5cc0*/ 	.short	0x010a
        /*5cc2*/ 	.byte	0x3f
	.zero		1


	//   ....[22]....
        /*5cc4*/ 	.word	0x00021150
        /*5cc8*/ 	.word	0x00000003
        /*5ccc*/ 	.word	0x00000000
        /*5cd0*/ 	.short	0x010a
        /*5cd2*/ 	.byte	0x3f
	.zero		1


	//   ....[23]....
        /*5cd4*/ 	.word	0x000211a0
        /*5cd8*/ 	.word	0x00000000
        /*5cdc*/ 	.word	0x00000000
        /*5ce0*/ 	.short	0x010a
        /*5ce2*/ 	.byte	0x3f
	.zero		1


	//   ....[24]....
        /*5ce4*/ 	.word	0x000211f0
        /*5ce8*/ 	.word	0x00000008
        /*5cec*/ 	.word	0x00000000
        /*5cf0*/ 	.short	0x010a
        /*5cf2*/ 	.byte	0x3f
	.zero		1


	//   ....[25]....
        /*5cf4*/ 	.word	0x000212c0
        /*5cf8*/ 	.word	0x00000014
        /*5cfc*/ 	.word	0x00000018
        /*5d00*/ 	.short	0x010a
        /*5d02*/ 	.byte	0x3f
	.zero		1


	//   ....[26]....
        /*5d04*/ 	.word	0x00021390
        /*5d08*/ 	.word	0x00000003
        /*5d0c*/ 	.word	0x00000000
        /*5d10*/ 	.short	0x010a
        /*5d12*/ 	.byte	0x3f
	.zero		1


	//   ....[27]....
        /*5d14*/ 	.word	0x000213e0
        /*5d18*/ 	.word	0x00000003
        /*5d1c*/ 	.word	0x00000000
        /*5d20*/ 	.short	0x010a
        /*5d22*/ 	.byte	0x3f
	.zero		1


	//----- nvinfo : EIATTR_NUM_MBARRIERS
	.align		4
.L_38:
        /*5d24*/ 	.byte	0x03, 0x38
        /*5d26*/ 	.short	0x0008


	//----- nvinfo : EIATTR_EXIT_INSTR_OFFSETS
	.align		4
        /*5d28*/ 	.byte	0x04, 0x1c
        /*5d2a*/ 	.short	(.L_40 - .L_39)


	//   ....[0]....
.L_39:
        /*5d2c*/ 	.word	0x00000700


	//   ....[1]....
        /*5d30*/ 	.word	0x00001070


	//   ....[2]....
        /*5d34*/ 	.word	0x0001e9a0


	//   ....[3]....
        /*5d38*/ 	.word	0x0001f0d0


	//   ....[4]....
        /*5d3c*/ 	.word	0x000210d0


	//----- nvinfo : EIATTR_MAX_THREADS
	.align		4
.L_40:
        /*5d40*/ 	.byte	0x04, 0x05
        /*5d42*/ 	.short	(.L_42 - .L_41)
.L_41:
        /*5d44*/ 	.word	0x00000180
        /*5d48*/ 	.word	0x00000001
        /*5d4c*/ 	.word	0x00000001


	//----- nvinfo : EIATTR_CRS_STACK_SIZE
	.align		4
.L_42:
        /*5d50*/ 	.byte	0x04, 0x1e
        /*5d52*/ 	.short	(.L_44 - .L_43)
.L_43:
        /*5d54*/ 	.word	0x00000000


	//----- nvinfo : EIATTR_CBANK_PARAM_SIZE
	.align		4
.L_44:
        /*5d58*/ 	.byte	0x03, 0x19
        /*5d5a*/ 	.short	0x0470


	//----- nvinfo : EIATTR_PARAM_CBANK
	.align		4
        /*5d5c*/ 	.byte	0x04, 0x0a
        /*5d5e*/ 	.short	(.L_46 - .L_45)
	.align		4
.L_45:
        /*5d60*/ 	.word	index@(.nv.constant0._ZN7cutlass13device_kernelINS_4gemm6kernel13GemmUniversalIN4cute5tupleIJiiiiEEENS1_10collective13CollectiveMmaINS1_39MainloopSm90TmaGmmaRmemAWarpSpecializedILi3ENS5_IJNS4_1CILi1EEESB_SB_EEENS1_35KernelTmaWarpSpecializedCooperativeEEENS5_IJNSA_ILi256EEESF_NSA_ILi32EEEEEEfNS5_IJlSB_lEEEfNS5_IJSB_llEEENS4_8TiledMMAINS4_8MMA_AtomIJNS4_4SM904GMMA30MMA_64x256x8_F32TF32TF32_RS_TNILNSN_7ScaleInE1ELSP_1EEEEEENS4_6LayoutINS5_IJNSA_ILi2EEESB_SB_EEENS5_IJSB_NSA_ILi0EEESV_EEEEENS5_IJNS4_10UnderscoreESY_SY_EEEEENS4_13SM90_TMA_LOADENS4_14ComposedLayoutINS4_7SwizzleILi3ELi4ELi3EEENS4_18smem_ptr_flag_bitsILi32EEENSS_INS5_IJNSA_ILi8EEESG_EEENS5_IJSG_SB_EEEEEEEvNS4_8identityES11_NS12_INS13_ILi1ELi4ELi3EEES16_NSS_INS5_IJS17_S17_EEENS5_IJSB_S17_EEEEEEENS4_9Copy_AtomIJNS4_39AutoVectorizingCopyWithAssumedAlignmentILi128EEEfEEES1C_EENS_8epilogue10collective6detail29Sm90TmaWarpSpecializedAdapterINS1O_15DefaultEpilogueIfSI_SI_NS1N_6thread17LinearCombinationIfLi1EffLNS1S_9ScaleType4KindE0ELNS_15FloatRoundStyleE2EfEENS1_15EpilogueDefaultEEEEEvvEEEEvNT_6ParamsE)
        /*5d64*/ 	.short	0x0210
        /*5d66*/ 	.short	0x0470


	//----- nvinfo : EIATTR_SW_WAR
	.align		4
.L_46:
        /*5d68*/ 	.byte	0x04, 0x36
        /*5d6a*/ 	.short	(.L_48 - .L_47)
.L_47:
        /*5d6c*/ 	.word	0x00000008
.L_48:


//--------------------- .nv.callgraph             --------------------------
	.section	.nv.callgraph,"",@"SHT_CUDA_CALLGRAPH"
	.align	4
	.sectionentsize	8
	.align		4
        /*0000*/ 	.word	0x00000000
	.align		4
        /*0004*/ 	.word	0xffffffff
	.align		4
        /*0008*/ 	.word	index@(_ZN7cutlass13device_kernelINS_4gemm6kernel13GemmUniversalIN4cute5tupleIJiiiiEEENS1_10collective13CollectiveMmaINS1_39MainloopSm90TmaGmmaRmemAWarpSpecializedILi3ENS5_IJNS4_1CILi1EEESB_SB_EEENS1_35KernelTmaWarpSpecializedCooperativeEEENS5_IJNSA_ILi256EEESF_NSA_ILi32EEEEEEfNS5_IJlSB_lEEEfNS5_IJSB_llEEENS4_8TiledMMAINS4_8MMA_AtomIJNS4_4SM904GMMA30MMA_64x256x8_F32TF32TF32_RS_TNILNSN_7ScaleInE1ELSP_1EEEEEENS4_6LayoutINS5_IJNSA_ILi2EEESB_SB_EEENS5_IJSB_NSA_ILi0EEESV_EEEEENS5_IJNS4_10UnderscoreESY_SY_EEEEENS4_13SM90_TMA_LOADENS4_14ComposedLayoutINS4_7SwizzleILi3ELi4ELi3EEENS4_18smem_ptr_flag_bitsILi32EEENSS_INS5_IJNSA_ILi8EEESG_EEENS5_IJSG_SB_EEEEEEEvNS4_8identityES11_NS12_INS13_ILi1ELi4ELi3EEES16_NSS_INS5_IJS17_S17_EEENS5_IJSB_S17_EEEEEEENS4_9Copy_AtomIJNS4_39AutoVectorizingCopyWithAssumedAlignmentILi128EEEfEEES1C_EENS_8epilogue10collective6detail29Sm90TmaWarpSpecializedAdapterINS1O_15DefaultEpilogueIfSI_SI_NS1N_6thread17LinearCombinationIfLi1EffLNS1S_9ScaleType4KindE0ELNS_15FloatRoundStyleE2EfEENS1_15EpilogueDefaultEEEEEvvEEEEvNT_6ParamsE)
	.align		4
        /*000c*/ 	.word	index@(__assertfail)
	.align		4
        /*0010*/ 	.word	0x00000000
	.align		4
        /*0014*/ 	.word	0xfffffffe
	.align		4
        /*0018*/ 	.word	0x00000000
	.align		4
        /*001c*/ 	.word	0xfffffffd
	.align		4
        /*0020*/ 	.word	0x00000000
	.align		4
        /*0024*/ 	.word	0xfffffffc


//--------------------- .nv.constant4             --------------------------
	.section	.nv.constant4,"a",@progbits
	.align	8
	.align		8
.nv.constant4:
        /*0000*/ 	.dword	__assertfail
	.align		8
        /*0008*/ 	.dword	__unnamed_1
	.align		8
        /*0010*/ 	.dword	__unnamed_2
	.align		8
        /*0018*/ 	.dword	_ZN40_INTERNAL_c39ca6dd_4_k_cu_db4e188f_196714cuda3std3__45__cpo5beginE
	.align		8
        /*0020*/ 	.dword	_ZN40_INTERNAL_c39ca6dd_4_k_cu_db4e188f_196714cuda3std3__45__cpo3endE
	.align		8
        /*0028*/ 	.dword	_ZN40_INTERNAL_c39ca6dd_4_k_cu_db4e188f_196714cuda3std3__45__cpo6cbeginE
	.align		8
        /*0030*/ 	.dword	_ZN40_INTERNAL_c39ca6dd_4_k_cu_db4e188f_196714cuda3std3__45__cpo4cendE
	.align		8
        /*0038*/ 	.dword	_ZN40_INTERNAL_c39ca6dd_4_k_cu_db4e188f_196714cuda3std3__442_GLOBAL__N__c39ca6dd_4_k_cu_db4e188f_196716ignoreE
	.align		8
        /*0040*/ 	.dword	_ZN40_INTERNAL_c39ca6dd_4_k_cu_db4e188f_196714cuda3std3__419piecewise_constructE
	.align		8
        /*0048*/ 	.dword	_ZN40_INTERNAL_c39ca6dd_4_k_cu_db4e188f_196714cuda3std3__48in_placeE
	.align		8
        /*0050*/ 	.dword	_ZN40_INTERNAL_c39ca6dd_4_k_cu_db4e188f_196714cuda3std6ranges3__45__cpo4swapE
	.align		8
        /*0058*/ 	.dword	_ZN40_INTERNAL_c39ca6dd_4_k_cu_db4e188f_196714cuda3std6ranges3__45__cpo9iter_moveE
	.align		8
        /*0060*/ 	.dword	_ZN40_INTERNAL_c39ca6dd_4_k_cu_db4e188f_196714cute7productE
	.align		8
        /*0068*/ 	.dword	_ZN40_INTERNAL_c39ca6dd_4_k_cu_db4e188f_196714cute1_E
	.align		8
        /*0070*/ 	.dword	$str$24
	.align		8
        /*0078*/ 	.dword	$str$25


//--------------------- .text._ZN7cutlass13device_kernelINS_4gemm6kernel13GemmUniversalIN4cute5tupleIJiiiiEEENS1_10collective13CollectiveMmaINS1_39MainloopSm90TmaGmmaRmemAWarpSpecializedILi3ENS5_IJNS4_1CILi1EEESB_SB_EEENS1_35KernelTmaWarpSpecializedCooperativeEEENS5_IJNSA_ILi256EEESF_NSA_ILi32EEEEEEfNS5_IJlSB_lEEEfNS5_IJSB_llEEENS4_8TiledMMAINS4_8MMA_AtomIJNS4_4SM904GMMA30MMA_64x256x8_F32TF32TF32_RS_TNILNSN_7ScaleInE1ELSP_1EEEEEENS4_6LayoutINS5_IJNSA_ILi2EEESB_SB_EEENS5_IJSB_NSA_ILi0EEESV_EEEEENS5_IJNS4_10UnderscoreESY_SY_EEEEENS4_13SM90_TMA_LOADENS4_14ComposedLayoutINS4_7SwizzleILi3ELi4ELi3EEENS4_18smem_ptr_flag_bitsILi32EEENSS_INS5_IJNSA_ILi8EEESG_EEENS5_IJSG_SB_EEEEEEEvNS4_8identityES11_NS12_INS13_ILi1ELi4ELi3EEES16_NSS_INS5_IJS17_S17_EEENS5_IJSB_S17_EEEEEEENS4_9Copy_AtomIJNS4_39AutoVectorizingCopyWithAssumedAlignmentILi128EEEfEEES1C_EENS_8epilogue10collective6detail29Sm90TmaWarpSpecializedAdapterINS1O_15DefaultEpilogueIfSI_SI_NS1N_6thread17LinearCombinationIfLi1EffLNS1S_9ScaleType4KindE0ELNS_15FloatRoundStyleE2EfEENS1_15EpilogueDefaultEEEEEvvEEEEvNT_6ParamsE --------------------------
	.section	.text._ZN7cutlass13device_kernelINS_4gemm6kernel13GemmUniversalIN4cute5tupleIJiiiiEEENS1_10collective13CollectiveMmaINS1_39MainloopSm90TmaGmmaRmemAWarpSpecializedILi3ENS5_IJNS4_1CILi1EEESB_SB_EEENS1_35KernelTmaWarpSpecializedCooperativeEEENS5_IJNSA_ILi256EEESF_NSA_ILi32EEEEEEfNS5_IJlSB_lEEEfNS5_IJSB_llEEENS4_8TiledMMAINS4_8MMA_AtomIJNS4_4SM904GMMA30MMA_64x256x8_F32TF32TF32_RS_TNILNSN_7ScaleInE1ELSP_1EEEEEENS4_6LayoutINS5_IJNSA_ILi2EEESB_SB_EEENS5_IJSB_NSA_ILi0EEESV_EEEEENS5_IJNS4_10UnderscoreESY_SY_EEEEENS4_13SM90_TMA_LOADENS4_14ComposedLayoutINS4_7SwizzleILi3ELi4ELi3EEENS4_18smem_ptr_flag_bitsILi32EEENSS_INS5_IJNSA_ILi8EEESG_EEENS5_IJSG_SB_EEEEEEEvNS4_8identityES11_NS12_INS13_ILi1ELi4ELi3EEES16_NSS_INS5_IJS17_S17_EEENS5_IJSB_S17_EEEEEEENS4_9Copy_AtomIJNS4_39AutoVectorizingCopyWithAssumedAlignmentILi128EEEfEEES1C_EENS_8epilogue10collective6detail29Sm90TmaWarpSpecializedAdapterINS1O_15DefaultEpilogueIfSI_SI_NS1N_6thread17LinearCombinationIfLi1EffLNS1S_9ScaleType4KindE0ELNS_15FloatRoundStyleE2EfEENS1_15EpilogueDefaultEEEEEvvEEEEvNT_6ParamsE,"ax",@progbits
	.align	128
.text._ZN7cutlass13device_kernelINS_4gemm6kernel13GemmUniversalIN4cute5tupleIJiiiiEEENS1_10collective13CollectiveMmaINS1_39MainloopSm90TmaGmmaRmemAWarpSpecializedILi3ENS5_IJNS4_1CILi1EEESB_SB_EEENS1_35KernelTmaWarpSpecializedCooperativeEEENS5_IJNSA_ILi256EEESF_NSA_ILi32EEEEEEfNS5_IJlSB_lEEEfNS5_IJSB_llEEENS4_8TiledMMAINS4_8MMA_AtomIJNS4_4SM904GMMA30MMA_64x256x8_F32TF32TF32_RS_TNILNSN_7ScaleInE1ELSP_1EEEEEENS4_6LayoutINS5_IJNSA_ILi2EEESB_SB_EEENS5_IJSB_NSA_ILi0EEESV_EEEEENS5_IJNS4_10UnderscoreESY_SY_EEEEENS4_13SM90_TMA_LOADENS4_14ComposedLayoutINS4_7SwizzleILi3ELi4ELi3EEENS4_18smem_ptr_flag_bitsILi32EEENSS_INS5_IJNSA_ILi8EEESG_EEENS5_IJSG_SB_EEEEEEEvNS4_8identityES11_NS12_INS13_ILi1ELi4ELi3EEES16_NSS_INS5_IJS17_S17_EEENS5_IJSB_S17_EEEEEEENS4_9Copy_AtomIJNS4_39AutoVectorizingCopyWithAssumedAlignmentILi128EEEfEEES1C_EENS_8epilogue10collective6detail29Sm90TmaWarpSpecializedAdapterINS1O_15DefaultEpilogueIfSI_SI_NS1N_6thread17LinearCombinationIfLi1EffLNS1S_9ScaleType4KindE0ELNS_15FloatRoundStyleE2EfEENS1_15EpilogueDefaultEEEEEvvEEEEvNT_6ParamsE:
        .type           _ZN7cutlass13device_kernelINS_4gemm6kernel13GemmUniversalIN4cute5tupleIJiiiiEEENS1_10collective13CollectiveMmaINS1_39MainloopSm90TmaGmmaRmemAWarpSpecializedILi3ENS5_IJNS4_1CILi1EEESB_SB_EEENS1_35KernelTmaWarpSpecializedCooperativeEEENS5_IJNSA_ILi256EEESF_NSA_ILi32EEEEEEfNS5_IJlSB_lEEEfNS5_IJSB_llEEENS4_8TiledMMAINS4_8MMA_AtomIJNS4_4SM904GMMA30MMA_64x256x8_F32TF32TF32_RS_TNILNSN_7ScaleInE1ELSP_1EEEEEENS4_6LayoutINS5_IJNSA_ILi2EEESB_SB_EEENS5_IJSB_NSA_ILi0EEESV_EEEEENS5_IJNS4_10UnderscoreESY_SY_EEEEENS4_13SM90_TMA_LOADENS4_14ComposedLayoutINS4_7SwizzleILi3ELi4ELi3EEENS4_18smem_ptr_flag_bitsILi32EEENSS_INS5_IJNSA_ILi8EEESG_EEENS5_IJSG_SB_EEEEEEEvNS4_8identityES11_NS12_INS13_ILi1ELi4ELi3EEES16_NSS_INS5_IJS17_S17_EEENS5_IJSB_S17_EEEEEEENS4_9Copy_AtomIJNS4_39AutoVectorizingCopyWithAssumedAlignmentILi128EEEfEEES1C_EENS_8epilogue10collective6detail29Sm90TmaWarpSpecializedAdapterINS1O_15DefaultEpilogueIfSI_SI_NS1N_6thread17LinearCombinationIfLi1EffLNS1S_9ScaleType4KindE0ELNS_15FloatRoundStyleE2EfEENS1_15EpilogueDefaultEEEEEvvEEEEvNT_6ParamsE,@function
        .size           _ZN7cutlass13device_kernelINS_4gemm6kernel13GemmUniversalIN4cute5tupleIJiiiiEEENS1_10collective13CollectiveMmaINS1_39MainloopSm90TmaGmmaRmemAWarpSpecializedILi3ENS5_IJNS4_1CILi1EEESB_SB_EEENS1_35KernelTmaWarpSpecializedCooperativeEEENS5_IJNSA_ILi256EEESF_NSA_ILi32EEEEEEfNS5_IJlSB_lEEEfNS5_IJSB_llEEENS4_8TiledMMAINS4_8MMA_AtomIJNS4_4SM904GMMA30MMA_64x256x8_F32TF32TF32_RS_TNILNSN_7ScaleInE1ELSP_1EEEEEENS4_6LayoutINS5_IJNSA_ILi2EEESB_SB_EEENS5_IJSB_NSA_ILi0EEESV_EEEEENS5_IJNS4_10UnderscoreESY_SY_EEEEENS4_13SM90_TMA_LOADENS4_14ComposedLayoutINS4_7SwizzleILi3ELi4ELi3EEENS4_18smem_ptr_flag_bitsILi32EEENSS_INS5_IJNSA_ILi8EEESG_EEENS5_IJSG_SB_EEEEEEEvNS4_8identityES11_NS12_INS13_ILi1ELi4ELi3EEES16_NSS_INS5_IJS17_S17_EEENS5_IJSB_S17_EEEEEEENS4_9Copy_AtomIJNS4_39AutoVectorizingCopyWithAssumedAlignmentILi128EEEfEEES1C_EENS_8epilogue10collective6detail29Sm90TmaWarpSpecializedAdapterINS1O_15DefaultEpilogueIfSI_SI_NS1N_6thread17LinearCombinationIfLi1EffLNS1S_9ScaleType4KindE0ELNS_15FloatRoundStyleE2EfEENS1_15EpilogueDefaultEEEEEvvEEEEvNT_6ParamsE,(.L_x_589 - _ZN7cutlass13device_kernelINS_4gemm6kernel13GemmUniversalIN4cute5tupleIJiiiiEEENS1_10collective13CollectiveMmaINS1_39MainloopSm90TmaGmmaRmemAWarpSpecializedILi3ENS5_IJNS4_1CILi1EEESB_SB_EEENS1_35KernelTmaWarpSpecializedCooperativeEEENS5_IJNSA_ILi256EEESF_NSA_ILi32EEEEEEfNS5_IJlSB_lEEEfNS5_IJSB_llEEENS4_8TiledMMAINS4_8MMA_AtomIJNS4_4SM904GMMA30MMA_64x256x8_F32TF32TF32_RS_TNILNSN_7ScaleInE1ELSP_1EEEEEENS4_6LayoutINS5_IJNSA_ILi2EEESB_SB_EEENS5_IJSB_NSA_ILi0EEESV_EEEEENS5_IJNS4_10UnderscoreESY_SY_EEEEENS4_13SM90_TMA_LOADENS4_14ComposedLayoutINS4_7SwizzleILi3ELi4ELi3EEENS4_18smem_ptr_flag_bitsILi32EEENSS_INS5_IJNSA_ILi8EEESG_EEENS5_IJSG_SB_EEEEEEEvNS4_8identityES11_NS12_INS13_ILi1ELi4ELi3EEES16_NSS_INS5_IJS17_S17_EEENS5_IJSB_S17_EEEEEEENS4_9Copy_AtomIJNS4_39AutoVectorizingCopyWithAssumedAlignmentILi128EEEfEEES1C_EENS_8epilogue10collective6detail29Sm90TmaWarpSpecializedAdapterINS1O_15DefaultEpilogueIfSI_SI_NS1N_6thread17LinearCombinationIfLi1EffLNS1S_9ScaleType4KindE0ELNS_15FloatRoundStyleE2EfEENS1_15EpilogueDefaultEEEEEvvEEEEvNT_6ParamsE)
        .other          _ZN7cutlass13device_kernelINS_4gemm6kernel13GemmUniversalIN4cute5tupleIJiiiiEEENS1_10collective13CollectiveMmaINS1_39MainloopSm90TmaGmmaRmemAWarpSpecializedILi3ENS5_IJNS4_1CILi1EEESB_SB_EEENS1_35KernelTmaWarpSpecializedCooperativeEEENS5_IJNSA_ILi256EEESF_NSA_ILi32EEEEEEfNS5_IJlSB_lEEEfNS5_IJSB_llEEENS4_8TiledMMAINS4_8MMA_AtomIJNS4_4SM904GMMA30MMA_64x256x8_F32TF32TF32_RS_TNILNSN_7ScaleInE1ELSP_1EEEEEENS4_6LayoutINS5_IJNSA_ILi2EEESB_SB_EEENS5_IJSB_NSA_ILi0EEESV_EEEEENS5_IJNS4_10UnderscoreESY_SY_EEEEENS4_13SM90_TMA_LOADENS4_14ComposedLayoutINS4_7SwizzleILi3ELi4ELi3EEENS4_18smem_ptr_flag_bitsILi32EEENSS_INS5_IJNSA_ILi8EEESG_EEENS5_IJSG_SB_EEEEEEEvNS4_8identityES11_NS12_INS13_ILi1ELi4ELi3EEES16_NSS_INS5_IJS17_S17_EEENS5_IJSB_S17_EEEEEEENS4_9Copy_AtomIJNS4_39AutoVectorizingCopyWithAssumedAlignmentILi128EEEfEEES1C_EENS_8epilogue10collective6detail29Sm90TmaWarpSpecializedAdapterINS1O_15DefaultEpilogueIfSI_SI_NS1N_6thread17LinearCombinationIfLi1EffLNS1S_9ScaleType4KindE0ELNS_15FloatRoundStyleE2EfEENS1_15EpilogueDefaultEEEEEvvEEEEvNT_6ParamsE,@"STO_CUDA_ENTRY STV_DEFAULT"
_ZN7cutlass13device_kernelINS_4gemm6kernel13GemmUniversalIN4cute5tupleIJiiiiEEENS1_10collective13CollectiveMmaINS1_39MainloopSm90TmaGmmaRmemAWarpSpecializedILi3ENS5_IJNS4_1CILi1EEESB_SB_EEENS1_35KernelTmaWarpSpecializedCooperativeEEENS5_IJNSA_ILi256EEESF_NSA_ILi32EEEEEEfNS5_IJlSB_lEEEfNS5_IJSB_llEEENS4_8TiledMMAINS4_8MMA_AtomIJNS4_4SM904GMMA30MMA_64x256x8_F32TF32TF32_RS_TNILNSN_7ScaleInE1ELSP_1EEEEEENS4_6LayoutINS5_IJNSA_ILi2EEESB_SB_EEENS5_IJSB_NSA_ILi0EEESV_EEEEENS5_IJNS4_10UnderscoreESY_SY_EEEEENS4_13SM90_TMA_LOADENS4_14ComposedLayoutINS4_7SwizzleILi3ELi4ELi3EEENS4_18smem_ptr_flag_bitsILi32EEENSS_INS5_IJNSA_ILi8EEESG_EEENS5_IJSG_SB_EEEEEEEvNS4_8identityES11_NS12_INS13_ILi1ELi4ELi3EEES16_NSS_INS5_IJS17_S17_EEENS5_IJSB_S17_EEEEEEENS4_9Copy_AtomIJNS4_39AutoVectorizingCopyWithAssumedAlignmentILi128EEEfEEES1C_EENS_8epilogue10collective6detail29Sm90TmaWarpSpecializedAdapterINS1O_15DefaultEpilogueIfSI_SI_NS1N_6thread17LinearCombinationIfLi1EffLNS1S_9ScaleType4KindE0ELNS_15FloatRoundStyleE2EfEENS1_15EpilogueDefaultEEEEEvvEEEEvNT_6ParamsE:
[----:B------:R-:W0:Y:S02]  /*0000*/  LDC R1, c[0x0][0x28] ;  /* 0x00000a00ff017b82 */ /* 0x000e240000000800 */
[----:B0-----:R-:W-:Y:S01]  /*0010*/  VIADD R1, R1, 0xfffff7e8 ;  /* 0xfffff7e801017836 */ /* 0x001fe20000000000 */
[----:B------:R-:W0:Y:S01]  /*0020*/  S2R R2, SR_TID.X ;  /* 0x0000000000027919 */ /* 0x000e220000002100 */
[----:B------:R-:W-:Y:S01]  /*0030*/  ELECT P0, URZ, PT ;  /* 0x00000000003f782f */ /* 0x000fe20003800000 */
[----:B------:R-:W-:Y:S01]  /*0040*/  BSSY B0, `(.L_x_0) ;  /* 0x0000015000007945 */ /* 0x000fe20003800000 */
[--C-:B0-----:R-:W-:Y:S02]  /*0050*/  SHF.R.U32.HI R0, RZ, 0x5, R2.reuse ;  /* 0x00000005ff007819 */ /* 0x101fe40000011602 */
[----:B------:R-:W-:-:S03]  /*0060*/  SHF.R.U32.HI R2, RZ, 0x7, R2 ;  /* 0x00000007ff027819 */ /* 0x000fc60000011602 */
[----:B------:R-:W0:Y:S04]  /*0070*/  SHFL.IDX PT, R3, R0, RZ, 0x1f ;  /* 0x00001fff00037589 */ /* 0x000e2800000e0000 */
[----:B------:R-:W1:Y:S01]  /*0080*/  SHFL.IDX PT, R2, R2, RZ, 0x1f ;  /* 0x00001fff02027589 */ /* 0x000e6200000e0000 */
[----:B0-----:R-:W-:Y:S02]  /*0090*/  R2UR UR10, R3 ;  /* 0x00000000030a72ca */ /* 0x001fe400000e0000 */
[----:B-1----:R-:W-:-:S11]  /*00a0*/  R2UR UR5, R2 ;  /* 0x00000000020572ca */ /* 0x002fd600000e0000 */
[----:B------:R-:W-:Y:S02]  /*00b0*/  USHF.R.S32.HI UR4, URZ, 0x1f, UR10 ;  /* 0x0000001f3f047899 */ /* 0x000fe4000801140a */
[----:B------:R-:W-:Y:S02]  /*00c0*/  ISETP.NE.OR P0, PT, RZ, UR10, !P0 ;  /* 0x0000000aff007c0c */ /* 0x000fe4000c705670 */
[----:B------:R-:W-:-:S04]  /*00d0*/  ULEA.HI UR4, UR4, UR10, URZ, 0x2 ;  /* 0x0000000a04047291 */ /* 0x000fc8000f8f103f */
[----:B------:R-:W-:-:S04]  /*00e0*/  ULOP3.LUT UR4, UR4, 0xfffffffc, URZ, 0xc0, !UPT ;  /* 0xfffffffc04047892 */ /* 0x000fc8000f8ec03f */
[----:B------:R-:W-:-:S03]  /*00f0*/  UIADD3 UR10, UR10, -UR4, URZ ;  /* 0x800000040a0a7290 */ /* 0x000fc6000fffe03f */
[----:B------:R-:W-:Y:S09]  /*0100*/  @P0 BRA `(.L_x_1) ;  /* 0x0000000000200947 */ /* 0x000ff20003800000 */
[----:B------:R-:W-:Y:S02]  /*0110*/  ULDC.64 UR6, c[0x0][0x198] ;  /* 0x0000660000067ab9 */ /* 0x000fe40000000a00 */
[----:B------:R-:W-:Y:S02]  /*0120*/  UIADD3 UR8, UP0, UR6, 0xf0, URZ ;  /* 0x000000f006087890 */ /* 0x000fe4000ff1e03f */
[----:B------:R-:W-:Y:S02]  /*0130*/  UIADD3 UR6, UP1, UR6, 0x1f0, URZ ;  /* 0x000001f006067890 */ /* 0x000fe4000ff3e03f */
[----:B------:R-:W-:Y:S02]  /*0140*/  UIADD3.X UR9, URZ, UR7, URZ, UP0, !UPT ;  /* 0x000000073f097290 */ /* 0x000fe400087fe43f */
[----:B------:R-:W-:-:S07]  /*0150*/  UIADD3.X UR7, URZ, UR7, URZ, UP1, !UPT ;  /* 0x000000073f077290 */ /* 0x000fce0008ffe43f */
[----:B------:R0:W-:Y:S02]  /*0160*/  UTMACCTL.PF [UR8] ;  /* 0x00000000080079b9 */ /* 0x0001e40008040000 */
[----:B------:R0:W-:Y:S02]  /*0170*/  UTMACCTL.PF [UR6] ;  /* 0x00000000060079b9 */ /* 0x0001e40008040000 */
[----:B0-----:R-:W-:Y:S01]  /*0180*/  NOP ;  /* 0x0000000000007918 */ /* 0x001fe20000000000 */
.L_x_1:
[----:B------:R-:W-:Y:S05]  /*0190*/  BSYNC B0 ;  /* 0x0000000000007941 */ /* 0x000fea0003800000 */
.L_x_0:
[----:B------:R-:W0:Y:S01]  /*01a0*/  SHFL.IDX PT, R2, R0, RZ, 0x1f ;  /* 0x00001fff00027589 */ /* 0x000e2200000e0000 */
[----:B------:R-:W-:Y:S01]  /*01b0*/  UISETP.NE.AND UP0, UPT, UR10, 0x3, UPT ;  /* 0x000000030a00788c */ /* 0x000fe2000bf05270 */
[----:B------:R-:W-:Y:S01]  /*01c0*/  ISETP.NE.AND P1, PT, RZ, UR5, PT ;  /* 0x00000005ff007c0c */ /* 0x000fe2000bf25270 */
[----:B------:R-:W-:Y:S02]  /*01d0*/  UIADD3 UR18, UR5, -0x1, URZ ;  /* 0xffffffff05127890 */ /* 0x000fe4000fffe03f */
[----:B------:R-:W-:Y:S02]  /*01e0*/  UISETP.EQ.OR UP0, UPT, UR10, URZ, !UP0 ;  /* 0x0000003f0a00728c */ /* 0x000fe4000c702670 */
[----:B------:R-:W-:Y:S02]  /*01f0*/  UISETP.GE.U32.AND UP1, UPT, UR18, 0x2, UPT ;  /* 0x000000021200788c */ /* 0x000fe4000bf26070 */
[----:B------:R-:W-:-:S04]  /*0200*/  UISETP.EQ.AND UP0, UPT, UR5, URZ, UP0 ;  /* 0x0000003f0500728c */ /* 0x000fc80008702270 */
[----:B------:R-:W-:-:S04]  /*0210*/  USEL UR54, URZ, 0x1, !UP0 ;  /* 0x000000013f367887 */ /* 0x000fc8000c000000 */
[----:B------:R-:W-:Y:S01]  /*0220*/  USEL UR54, UR54, 0x2, UP1 ;  /* 0x0000000236367887 */ /* 0x000fe20008800000 */
[----:B0-----:R-:W-:-:S13]  /*0230*/  ISETP.NE.AND P0, PT, R2, RZ, PT ;  /* 0x000000ff0200720c */ /* 0x001fda0003f05270 */
[----:B------:R-:W-:Y:S05]  /*0240*/  @P0 BRA `(.L_x_2) ;  /* 0x0000000000500947 */ /* 0x000fea0003800000 */
[----:B------:R-:W0:Y:S01]  /*0250*/  S2UR UR8, SR_CgaCtaId ;  /* 0x00000000000879c3 */ /* 0x000e220000008800 */
[----:B------:R-:W-:Y:S01]  /*0260*/  UMOV UR4, 0x400 ;  /* 0x0000040000047882 */ /* 0x000fe20000000000 */
[----:B------:R-:W-:Y:S01]  /*0270*/  UMOV UR5, 0x1 ;  /* 0x0000000100057882 */ /* 0x000fe20000000000 */
[----:B------:R-:W-:Y:S01]  /*0280*/  UMOV UR6, 0x100 ;  /* 0x0000010000067882 */ /* 0x000fe20000000000 */
[----:B------:R-:W-:Y:S01]  /*0290*/  ELECT P0, URZ, PT ;  /* 0x00000000003f782f */ /* 0x000fe20003800000 */
[----:B------:R-:W-:-:S04]  /*02a0*/  UIADD3 UR6, -UR6, 0x100000, URZ ;  /* 0x0010000006067890 */ /* 0x000fc8000fffe13f */
[----:B------:R-:W-:Y:S02]  /*02b0*/  USHF.L.U32 UR7, UR6, 0xb, URZ ;  /* 0x0000000b06077899 */ /* 0x000fe4000800063f */
[----:B------:R-:W-:Y:S02]  /*02c0*/  USHF.L.U32 UR6, UR6, 0x1, URZ ;  /* 0x0000000106067899 */ /* 0x000fe4000800063f */
[----:B0-----:R-:W-:Y:S02]  /*02d0*/  ULEA UR8, UR8, UR4, 0x18 ;  /* 0x0000000408087291 */ /* 0x001fe4000f8ec03f */
[----:B------:R-:W-:-:S04]  /*02e0*/  UIADD3 UR4, -UR5, 0x100000, URZ ;  /* 0x0010000005047890 */ /* 0x000fc8000fffe13f */
[----:B------:R-:W-:Y:S02]  /*02f0*/  USHF.L.U32 UR5, UR4, 0xb, URZ ;  /* 0x0000000b04057899 */ /* 0x000fe4000800063f */
[----:B------:R-:W-:Y:S01]  /*0300*/  USHF.L.U32 UR4, UR4, 0x1, URZ ;  /* 0x0000000104047899 */ /* 0x000fe2000800063f */
[----:B------:R-:W0:Y:S11]  /*0310*/  FENCE.VIEW.ASYNC.S ;  /* 0x00000000000073c6 */ /* 0x000e360000000000 */
[----:B0-----:R0:W1:Y:S01]  /*0320*/  SYNCS.EXCH.64 URZ, [UR8], UR4 ;  /* 0x00000004083f75b2 */ /* 0x0010620008000100 */
[----:B------:R0:W2:Y:S01]  /*0330*/  SYNCS.EXCH.64 URZ, [UR8+0x18], UR6 ;  /* 0x00001806083f75b2 */ /* 0x0000a20008000100 */
[----:B------:R0:W3:Y:S01]  /*0340*/  SYNCS.EXCH.64 URZ, [UR8+0x8], UR4 ;  /* 0x00000804083f75b2 */ /* 0x0000e20008000100 */
[----:B------:R0:W4:Y:S01]  /*0350*/  SYNCS.EXCH.64 URZ, [UR8+0x20], UR6 ;  /* 0x00002006083f75b2 */ /* 0x0001220008000100 */
[----:B------:R0:W0:Y:S01]  /*0360*/  SYNCS.EXCH.64 URZ, [UR8+0x10], UR4 ;  /* 0x00001004083f75b2 */ /* 0x0000220008000100 */
[----:B------:R0:W0:Y:S01]  /*0370*/  SYNCS.EXCH.64 URZ, [UR8+0x28], UR6 ;  /* 0x00002806083f75b2 */ /* 0x0000220008000100 */
[----:B------:R-:W-:Y:S01]  /*0380*/  NOP ;  /* 0x0000000000007918 */ /* 0x000fe20000000000 */
.L_x_2:
[----:B------:R-:W5:Y:S01]  /*0390*/  SHFL.IDX PT, R0, R0, RZ, 0x1f ;  /* 0x00001fff00007589 */ /* 0x000f6200000e0000 */
[----:B------:R-:W-:Y:S01]  /*03a0*/  ELECT P0, URZ, PT ;  /* 0x00000000003f782f */ /* 0x000fe20003800000 */
[----:B------:R-:W1:Y:S01]  /*03b0*/  S2UR UR17, SR_CTAID.Y ;  /* 0x00000000001179c3 */ /* 0x000e620000002600 */
[----:B0-----:R-:W-:Y:S01]  /*03c0*/  ULDC UR5, c[0x0][0x65c] ;  /* 0x0001970000057ab9 */ /* 0x001fe20000000800 */
[----:B------:R-:W-:Y:S01]  /*03d0*/  UMOV UR12, 0x20 ;  /* 0x00000020000c7882 */ /* 0x000fe20000000000 */
[----:B------:R-:W-:Y:S01]  /*03e0*/  UISETP.NE.AND UP2, UPT, UR5, 0x1, UPT ;  /* 0x000000010500788c */ /* 0x000fe2000bf45270 */
[----:B------:R-:W-:Y:S01]  /*03f0*/  NOP ;  /* 0x0000000000007918 */ /* 0x000fe20000000000 */
[----:B------:R-:W-:Y:S02]  /*0400*/  NOP ;  /* 0x0000000000007918 */ /* 0x000fe40000000000 */
[----:B------:R-:W-:Y:S01]  /*0410*/  UP2UR UR55, UPR, URZ, 0x4 ;  /* 0x000000043f377883 */ /* 0x000fe20008000000 */
[----:B------:R-:W0:Y:S01]  /*0420*/  S2UR UR4, SR_CTAID.X ;  /* 0x00000000000479c3 */ /* 0x000e220000002500 */
[----:B------:R-:W-:-:S02]  /*0430*/  PLOP3.LUT P2, PT, PT, PT, UP2, 0x80, 0x0 ;  /* 0x000000000000781c */ /* 0x000fc40003f4f028 */
[----:B------:R-:W-:Y:S02]  /*0440*/  PLOP3.LUT P4, PT, PT, PT, UP2, 0x80, 0x0 ;  /* 0x000000000000781c */ /* 0x000fe40003f8f028 */
[----:B------:R-:W-:Y:S01]  /*0450*/  PLOP3.LUT P3, PT, PT, PT, UP2, 0x80, 0x0 ;  /* 0x000000000000781c */ /* 0x000fe20003f6f028 */
[----:B------:R-:W-:Y:S01]  /*0460*/  @UP2 ULDC UR14, c[0x0][0x10] ;  /* 0x00000400000e2ab9 */ /* 0x000fe20000000800 */
[----:B------:R-:W-:Y:S01]  /*0470*/  @UP2 UMOV UR9, URZ ;  /* 0x0000003f00092c82 */ /* 0x000fe20008000000 */
[----:B------:R-:W-:Y:S01]  /*0480*/  @!UP2 ULDC UR11, c[0x0][0xc] ;  /* 0x00000300000baab9 */ /* 0x000fe20000000800 */
[----:B-----5:R-:W-:Y:S01]  /*0490*/  ISETP.NE.OR P0, PT, R0, RZ, !P0 ;  /* 0x000000ff0000720c */ /* 0x020fe20004705670 */
[----:B-1----:R-:W-:Y:S02]  /*04a0*/  @UP2 UMOV UR7, UR17 ;  /* 0x0000001100072c82 */ /* 0x002fe40008000000 */
[----:B------:R-:W-:Y:S01]  /*04b0*/  @UP2 UMOV UR8, UR7 ;  /* 0x0000000700082c82 */ /* 0x000fe20008000000 */
[----:B------:R-:W-:Y:S01]  /*04c0*/  @!UP2 UMOV UR7, UR17 ;  /* 0x000000110007ac82 */ /* 0x000fe20008000000 */
[----:B0-----:R-:W-:-:S08]  /*04d0*/  @UP2 UIMAD.WIDE.U32 UR14, UR4, UR14, UR8 ;  /* 0x0000000e040e22a5 */ /* 0x001fd0000f8e0008 */
[----:B------:R-:W-:Y:S01]  /*04e0*/  VOTEU.ALL UP0, P0 ;  /* 0x00000000003f7886 */ /* 0x000fe20000000000 */
[----:B------:R-:W-:Y:S01]  /*04f0*/  VOTEU.ALL UP1, P0 ;  /* 0x00000000003f7886 */ /* 0x000fe20000020000 */
[----:B------:R-:W-:Y:S01]  /*0500*/  IMAD.U32 R2, RZ, RZ, UR14 ;  /* 0x0000000eff027e24 */ /* 0x000fe2000f8e00ff */
[----:B------:R-:W-:Y:S02]  /*0510*/  MOV R3, UR15 ;  /* 0x0000000f00037c02 */ /* 0x000fe40008000f00 */
[----:B------:R-:W0:Y:S01]  /*0520*/  @!UP0 S2UR UR6, SR_CgaCtaId ;  /* 0x00000000000689c3 */ /* 0x000e220000008800 */
[----:B------:R-:W-:Y:S01]  /*0530*/  @!UP0 UMOV UR5, 0x400 ;  /* 0x0000040000058882 */ /* 0x000fe20000000000 */
[----:B------:R-:W-:-:S04]  /*0540*/  @!UP0 UIADD3 UR12, -UR12, 0x100000, URZ ;  /* 0x001000000c0c8890 */ /* 0x000fc8000fffe13f */
[----:B------:R-:W-:Y:S02]  /*0550*/  @!UP0 USHF.L.U32 UR13, UR12, 0xb, URZ ;  /* 0x0000000b0c0d8899 */ /* 0x000fe4000800063f */
[----:B------:R-:W-:Y:S02]  /*0560*/  @!UP0 USHF.L.U32 UR12, UR12, 0x1, URZ ;  /* 0x000000010c0c8899 */ /* 0x000fe4000800063f */
[----:B0-----:R-:W-:Y:S01]  /*0570*/  @!UP0 ULEA UR16, UR6, UR5, 0x18 ;  /* 0x0000000506108291 */ /* 0x001fe2000f8ec03f */
[----:B------:R-:W-:Y:S01]  /*0580*/  VOTEU.ALL UP0, P0 ;  /* 0x00000000003f7886 */ /* 0x000fe20000000000 */
[----:B------:R-:W-:Y:S01]  /*0590*/  PLOP3.LUT P0, PT, PT, PT, UP2, 0x80, 0x0 ;  /* 0x000000000000781c */ /* 0x000fe20003f0f028 */
[----:B------:R-:W-:Y:S01]  /*05a0*/  UMOV UR5, URZ ;  /* 0x0000003f00057c82 */ /* 0x000fe20008000000 */
[----:B------:R-:W-:Y:S01]  /*05b0*/  @UP2 UMOV UR6, URZ ;  /* 0x0000003f00062c82 */ /* 0x000fe20008000000 */
[----:B------:R-:W-:Y:S02]  /*05c0*/  @!UP2 UIMAD.WIDE.U32 UR8, UR11, UR7, UR4 ;  /* 0x000000070b08a2a5 */ /* 0x000fe4000f8e0004 */
[----:B------:R-:W-:-:S04]  /*05d0*/  @UP2 UIADD3 UR6, UR15, UR6, URZ ;  /* 0x000000060f062290 */ /* 0x000fc8000fffe03f */
[----:B------:R-:W-:Y:S01]  /*05e0*/  MOV R5, UR9 ;  /* 0x0000000900057c02 */ /* 0x000fe20008000f00 */
[----:B------:R-:W0:Y:S02]  /*05f0*/  FENCE.VIEW.ASYNC.S ;  /* 0x00000000000073c6 */ /* 0x000e240000000000 */
[----:B0-----:R0:W2:Y:S01]  /*0600*/  @!UP0 SYNCS.EXCH.64 URZ, [UR16+0x40], UR12 ;  /* 0x0000400c103f85b2 */ /* 0x0010a20008000100 */
[----:B------:R-:W-:Y:S02]  /*0610*/  @P2 IMAD.U32 R6, RZ, RZ, UR6 ;  /* 0x00000006ff062e24 */ /* 0x000fe4000f8e00ff */
[----:B------:R-:W-:Y:S01]  /*0620*/  @P0 IMAD.MOV.U32 R7, RZ, RZ, R2 ;  /* 0x000000ffff070224 */ /* 0x000fe200078e0002 */
[----:B------:R-:W-:Y:S01]  /*0630*/  MOV R2, UR8 ;  /* 0x0000000800027c02 */ /* 0x000fe20008000f00 */
[----:B------:R-:W-:Y:S02]  /*0640*/  @!P4 IMAD.MOV.U32 R6, RZ, RZ, R5 ;  /* 0x000000ffff06c224 */ /* 0x000fe400078e0005 */
[----:B------:R-:W-:-:S02]  /*0650*/  IMAD.U32 R3, RZ, RZ, UR9 ;  /* 0x00000009ff037e24 */ /* 0x000fc4000f8e00ff */
[----:B------:R-:W-:Y:S01]  /*0660*/  @!P3 IMAD.MOV.U32 R7, RZ, RZ, R2 ;  /* 0x000000ffff07b224 */ /* 0x000fe200078e0002 */
[----:B------:R0:W-:Y:S01]  /*0670*/  STL [R1+0x200], R6 ;  /* 0x0002000601007387 */ /* 0x0001e20000100800 */
[----:B------:R-:W-:-:S03]  /*0680*/  IMAD.U32 R4, RZ, RZ, UR8 ;  /* 0x00000008ff047e24 */ /* 0x000fc6000f8e00ff */
[----:B------:R0:W-:Y:S01]  /*0690*/  STL [R1+0x204], R7 ;  /* 0x0002040701007387 */ /* 0x0001e20000100800 */
[----:B------:R0:W2:Y:S01]  /*06a0*/  @!UP1 SYNCS.EXCH.64 URZ, [UR16+0x48], UR12 ;  /* 0x0000480c103f95b2 */ /* 0x0000a20008000100 */
[----:B------:R-:W-:Y:S01]  /*06b0*/  NOP ;  /* 0x0000000000007918 */ /* 0x000fe20000000000 */
[----:B--234-:R-:W-:Y:S06]  /*06c0*/  BAR.SYNC.DEFER_BLOCKING 0x0 ;  /* 0x0000000000007b1d */ /* 0x01cfec0000010000 */
[----:B------:R-:W-:Y:S05]  /*06d0*/  @!P1 BRA `(.L_x_3) ;  /* 0x000001e000b49947 */ /* 0x000fea0003800000 */
[----:B------:R-:W-:-:S06]  /*06e0*/  UISETP.GT.U32.AND UP0, UPT, UR18, 0x1, UPT ;  /* 0x000000011200788c */ /* 0x000fcc000bf04070 */
[----:B------:R-:W-:-:S13]  /*06f0*/  PLOP3.LUT P0, PT, PT, PT, UP0, 0x80, 0x0 ;  /* 0x000000000000781c */ /* 0x000fda0003f0f008 */
[----:B0-----:R-:W-:Y:S05]  /*0700*/  @P0 EXIT ;  /* 0x000000000000094d */ /* 0x001fea0003800000 */
[----:B------:R-:W-:Y:S01]  /*0710*/  ULDC.64 UR8, c[0x0][0x650] ;  /* 0x0001940000087ab9 */ /* 0x000fe20000000a00 */
[----:B------:R-:W-:Y:S01]  /*0720*/  UMOV UR43, 0xffffffff ;  /* 0xffffffff002b7882 */ /* 0x000fe20000000000 */
[----:B------:R-:W-:Y:S01]  /*0730*/  ISETP.GE.U32.AND P0, PT, R7, UR8, PT ;  /* 0x0000000807007c0c */ /* 0x000fe2000bf06070 */
[----:B------:R-:W-:Y:S01]  /*0740*/  UMOV UR41, 0xffffffff ;  /* 0xffffffff00297882 */ /* 0x000fe20000000000 */
[----:B------:R-:W-:Y:S01]  /*0750*/  UMOV UR42, 0xffffffff ;  /* 0xffffffff002a7882 */ /* 0x000fe20000000000 */
[----:B------:R-:W-:Y:S02]  /*0760*/  PRMT R0, RZ, 0x7610, R0 ;  /* 0x00007610ff007816 */ /* 0x000fe40000000000 */
[----:B------:R-:W-:-:S13]  /*0770*/  ISETP.GE.U32.AND.EX P0, PT, R6, UR9, PT, P0 ;  /* 0x0000000906007c0c */ /* 0x000fda000bf06100 */
[----:B------:R-:W-:Y:S05]  /*0780*/  @P0 BRA `(.L_x_4) ;  /* 0x0000000400800947 */ /* 0x000fea0003800000 */
[----:B------:R-:W-:Y:S01]  /*0790*/  I2FP.F32.U32 R0, UR4 ;  /* 0x0000000400007c45 */ /* 0x000fe20008201000 */
[----:B------:R-:W-:Y:S01]  /*07a0*/  ULDC.64 UR16, c[0x0][0x628] ;  /* 0x00018a0000107ab9 */ /* 0x000fe20000000a00 */
[----:B------:R-:W-:Y:S01]  /*07b0*/  ULDC UR6, c[0x0][0x150] ;  /* 0x0000540000067ab9 */ /* 0x000fe20000000800 */
[----:B------:R-:W-:Y:S01]  /*07c0*/  ISETP.NE.U32.AND P0, PT, RZ, UR16, PT ;  /* 0x00000010ff007c0c */ /* 0x000fe2000bf05070 */
[----:B------:R-:W-:Y:S01]  /*07d0*/  ULDC UR15, c[0x0][0x630] ;  /* 0x00018c00000f7ab9 */ /* 0x000fe20000000800 */
[----:B------:R-:W-:Y:S01]  /*07e0*/  FMUL R0, R0, UR6 ;  /* 0x0000000600007c20 */ /* 0x000fe20008400000 */
[----:B------:R-:W-:Y:S01]  /*07f0*/  R2UR UR18, R7 ;  /* 0x00000000071272ca */ /* 0x000fe200000e0000 */
[----:B------:R-:W-:Y:S01]  /*0800*/  ULDC UR20, c[0x0][0x154] ;  /* 0x0000550000147ab9 */ /* 0x000fe20000000800 */
[----:B------:R-:W-:Y:S01]  /*0810*/  ISETP.NE.AND.EX P0, PT, RZ, UR17, PT, P0 ;  /* 0x00000011ff007c0c */ /* 0x000fe2000bf05300 */
[----:B------:R0:W1:Y:S01]  /*0820*/  F2I.U32.TRUNC.NTZ R2, R0 ;  /* 0x0000000000027305 */ /* 0x000062000020f000 */
[----:B------:R-:W-:-:S02]  /*0830*/  R2UR UR19, R6 ;  /* 0x00000000061372ca */ /* 0x000fc400000e0000 */
[----:B------:R-:W-:Y:S02]  /*0840*/  R2UR UR8, R7 ;  /* 0x00000000070872ca */ /* 0x000fe400000e0000 */
[----:B------:R-:W-:-:S07]  /*0850*/  R2UR UR9, R6 ;  /* 0x00000000060972ca */ /* 0x000fce00000e0000 */
[----:B0-----:R-:W-:Y:S08]  /*0860*/  @!P0 BRA `(.L_x_5) ;  /* 0x0000000000308947 */ /* 0x001ff00003800000 */
[----:B------:R-:W-:Y:S01]  /*0870*/  R2UR UR8, R7 ;  /* 0x00000000070872ca */ /* 0x000fe200000e0000 */
[----:B------:R-:W-:Y:S01]  /*0880*/  ULDC UR6, c[0x0][0x634] ;  /* 0x00018d0000067ab9 */ /* 0x000fe20000000800 */
[----:B------:R-:W-:-:S11]  /*0890*/  R2UR UR14, R6 ;  /* 0x00000000060e72ca */ /* 0x000fd600000e0000 */
[----:B------:R-:W-:-:S04]  /*08a0*/  UIADD3 UR6, UP0, UR8, UR6, URZ ;  /* 0x0000000608067290 */ /* 0x000fc8000ff1e03f */
[----:B------:R-:W-:-:S04]  /*08b0*/  UIADD3.X UR14, URZ, UR14, URZ, UP0, !UPT ;  /* 0x0000000e3f0e7290 */ /* 0x000fc800087fe43f */
[----:B------:R-:W-:-:S04]  /*08c0*/  UIMAD.WIDE.U32 UR8, UR14, UR16, URZ ;  /* 0x000000100e0872a5 */ /* 0x000fc8000f8e003f */
[----:B------:R-:W-:Y:S02]  /*08d0*/  UIMAD.WIDE.U32 UR10, UP0, UR6, UR17, UR8 ;  /* 0x00000011060a72a5 */ /* 0x000fe4000f800008 */
[----:B------:R-:W-:Y:S02]  /*08e0*/  UIMAD.WIDE.U32 UR8, UR6, UR16, URZ ;  /* 0x00000010060872a5 */ /* 0x000fe4000f8e003f */
[----:B------:R-:W-:Y:S02]  /*08f0*/  UIADD3.X UR13, URZ, URZ, URZ, UP0, !UPT ;  /* 0x0000003f3f0d7290 */ /* 0x000fe400087fe43f */
[----:B------:R-:W-:Y:S01]  /*0900*/  UIADD3 URZ, UP0, UR9, UR10, URZ ;  /* 0x0000000a093f7290 */ /* 0x000fe2000ff1e03f */
[----:B------:R-:W-:-:S03]  /*0910*/  UMOV UR12, UR11 ;  /* 0x0000000b000c7c82 */ /* 0x000fc60008000000 */
[----:B------:R-:W-:-:S12]  /*0920*/  UIMAD.WIDE.U32.X UR8, UR14, UR17, UR12, UP0 ;  /* 0x000000110e0872a5 */ /* 0x000fd800080e040c */
.L_x_5:
[----:B------:R-:W-:Y:S01]  /*0930*/  USHF.R.U64 UR42, UR8, UR15, UR9 ;  /* 0x0000000f082a7299 */ /* 0x000fe20008001209 */
[----:B------:R-:W-:Y:S01]  /*0940*/  I2FP.F32.U32 R0, UR7 ;  /* 0x0000000700007c45 */ /* 0x000fe20008201000 */
[----:B------:R-:W-:Y:S01]  /*0950*/  USHF.R.U32.HI UR5, URZ, UR15, UR9 ;  /* 0x0000000f3f057299 */ /* 0x000fe20008011609 */
[----:B-1----:R-:W-:Y:S01]  /*0960*/  R2UR UR12, R2 ;  /* 0x00000000020c72ca */ /* 0x002fe200000e0000 */
[----:B------:R-:W-:Y:S02]  /*0970*/  UIADD3 UR6, UP0, URZ, -UR42, URZ ;  /* 0x8000002a3f067290 */ /* 0x000fe4000ff1e03f */
[----:B------:R-:W-:Y:S01]  /*0980*/  FMUL R0, R0, UR20 ;  /* 0x0000001400007c20 */ /* 0x000fe20008400000 */
[----:B------:R-:W-:Y:S01]  /*0990*/  ULDC.64 UR8, c[0x0][0x620] ;  /* 0x0001880000087ab9 */ /* 0x000fe20000000a00 */
[----:B------:R-:W-:Y:S01]  /*09a0*/  UIADD3.X UR5, URZ, ~UR5, URZ, UP0, !UPT ;  /* 0x800000053f057290 */ /* 0x000fe200087fe43f */
[----:B------:R-:W-:Y:S01]  /*09b0*/  UMOV UR10, UR18 ;  /* 0x00000012000a7c82 */ /* 0x000fe20008000000 */
[----:B------:R-:W-:-:S02]  /*09c0*/  UMOV UR11, UR19 ;  /* 0x00000013000b7c82 */ /* 0x000fc40008000000 */
[----:B------:R-:W-:Y:S01]  /*09d0*/  UIMAD UR5, UR5, UR8, URZ ;  /* 0x00000008050572a4 */ /* 0x000fe2000f8e023f */
[----:B------:R-:W0:Y:S01]  /*09e0*/  F2I.U32.TRUNC.NTZ R0, R0 ;  /* 0x0000000000007305 */ /* 0x000e22000020f000 */
[----:B------:R-:W-:Y:S02]  /*09f0*/  UIMAD.WIDE.U32 UR10, UR6, UR8, UR10 ;  /* 0x00000008060a72a5 */ /* 0x000fe4000f8e000a */
[----:B------:R-:W-:Y:S01]  /*0a00*/  UIMAD UR6, UR6, UR9, UR5 ;  /* 0x00000009060672a4 */ /* 0x000fe2000f8e0205 */
[----:B------:R-:W-:Y:S01]  /*0a10*/  ULDC UR21, c[0x0][0x658] ;  /* 0x0001960000157ab9 */ /* 0x000fe20000000800 */
[----:B------:R-:W-:Y:S02]  /*0a20*/  UMOV UR19, 0xffffffff ;  /* 0xffffffff00137882 */ /* 0x000fe40000000000 */
[----:B------:R-:W-:Y:S01]  /*0a30*/  UIADD3 UR6, UR11, UR6, URZ ;  /* 0x000000060b067290 */ /* 0x000fe2000fffe03f */
[----:B------:R-:W-:Y:S01]  /*0a40*/  ULDC UR15, c[0x0][0x618] ;  /* 0x00018600000f7ab9 */ /* 0x000fe20000000800 */
[----:B------:R-:W-:Y:S01]  /*0a50*/  ULDC.64 UR8, c[0x0][0x640] ;  /* 0x0001900000087ab9 */ /* 0x000fe20000000a00 */
[----:B------:R-:W-:Y:S01]  /*0a60*/  USHF.L.U32 UR11, UR19, UR21, URZ ;  /* 0x00000015130b7299 */ /* 0x000fe2000800063f */
[----:B------:R-:W-:Y:S01]  /*0a70*/  ISETP.NE.U32.AND P0, PT, RZ, UR8, PT ;  /* 0x00000008ff007c0c */ /* 0x000fe2000bf05070 */
[----:B------:R-:W-:-:S02]  /*0a80*/  USHF.R.U64 UR19, UR10, UR15, UR6 ;  /* 0x0000000f0a137299 */ /* 0x000fc40008001206 */
[----:B------:R-:W-:Y:S01]  /*0a90*/  USHF.R.U32.HI UR10, URZ, UR15, UR6 ;  /* 0x0000000f3f0a7299 */ /* 0x000fe20008011606 */
[----:B0-----:R-:W-:Y:S01]  /*0aa0*/  R2UR UR14, R0 ;  /* 0x00000000000e72ca */ /* 0x001fe200000e0000 */
[----:B------:R-:W-:Y:S01]  /*0ab0*/  ULDC UR17, c[0x0][0x608] ;  /* 0x0001820000117ab9 */ /* 0x000fe20000000800 */
[----:B------:R-:W-:Y:S01]  /*0ac0*/  ISETP.NE.AND.EX P0, PT, RZ, UR9, PT, P0 ;  /* 0x00000009ff007c0c */ /* 0x000fe2000bf05300 */
[----:B------:R-:W-:Y:S02]  /*0ad0*/  USHF.R.U64 UR23, UR19, UR17, UR10 ;  /* 0x0000001113177299 */ /* 0x000fe4000800120a */
[----:B------:R-:W-:Y:S01]  /*0ae0*/  USHF.R.U32.HI UR10, URZ, UR17, UR10 ;  /* 0x000000113f0a7299 */ /* 0x000fe2000801160a */
[----:B------:R-:W-:Y:S01]  /*0af0*/  UMOV UR16, 0x1 ;  /* 0x0000000100107882 */ /* 0x000fe20000000000 */
[----:B------:R-:W-:Y:S02]  /*0b00*/  UIADD3 UR12, -UR12, URZ, URZ ;  /* 0x0000003f0c0c7290 */ /* 0x000fe4000fffe13f */
[----:B------:R-:W-:-:S02]  /*0b10*/  USHF.R.U64 UR24, UR23, UR21, UR10 ;  /* 0x0000001517187299 */ /* 0x000fc4000800120a */
[----:B------:R-:W-:Y:S01]  /*0b20*/  USHF.L.U32 UR6, UR16, UR21, URZ ;  /* 0x0000001510067299 */ /* 0x000fe2000800063f */
[----:B------:R-:W-:Y:S01]  /*0b30*/  ULDC UR13, c[0x0][0x144] ;  /* 0x00005100000d7ab9 */ /* 0x000fe20000000800 */
[----:B------:R-:W-:Y:S01]  /*0b40*/  ULDC UR5, c[0x0][0x600] ;  /* 0x0001800000057ab9 */ /* 0x000fe20000000800 */
[----:B------:R-:W-:Y:S02]  /*0b50*/  ULOP3.LUT UR16, URZ, UR11, URZ, 0x33, !UPT ;  /* 0x0000000b3f107292 */ /* 0x000fe4000f8e333f */
[----:B------:R-:W-:Y:S02]  /*0b60*/  USHF.R.U32.HI UR11, URZ, UR21, UR10 ;  /* 0x000000153f0b7299 */ /* 0x000fe4000801160a */
[----:B------:R-:W-:Y:S02]  /*0b70*/  UIADD3 UR18, UR5, -0x1, URZ ;  /* 0xffffffff05127890 */ /* 0x000fe4000fffe03f */
[----:B------:R-:W-:Y:S02]  /*0b80*/  UIADD3 UR20, -UR14, URZ, URZ ;  /* 0x0000003f0e147290 */ /* 0x000fe4000fffe13f */
[----:B------:R-:W-:Y:S01]  /*0b90*/  UIMAD UR4, UR13, UR12, UR4 ;  /* 0x0000000c0d0472a4 */ /* 0x000fe2000f8e0204 */
[----:B------:R-:W-:Y:S01]  /*0ba0*/  ULDC UR25, c[0x0][0x148] ;  /* 0x0000520000197ab9 */ /* 0x000fe20000000800 */
[----:B------:R-:W-:Y:S01]  /*0bb0*/  ULDC UR21, c[0x0][0x648] ;  /* 0x0001920000157ab9 */ /* 0x000fe20000000800 */
[----:B------:R-:W-:Y:S01]  /*0bc0*/  ULDC UR22, c[0x0][0x638] ;  /* 0x00018e0000167ab9 */ /* 0x000fe20000000800 */
[----:B------:R-:W-:Y:S01]  /*0bd0*/  UMOV UR10, UR24 ;  /* 0x00000018000a7c82 */ /* 0x000fe20008000000 */
[----:B------:R-:W-:Y:S07]  /*0be0*/  @!P0 BRA `(.L_x_6) ;  /* 0x0000000000308947 */ /* 0x000fee0003800000 */
[----:B------:R-:W-:Y:S02]  /*0bf0*/  ULDC UR14, c[0x0][0x64c] ;  /* 0x00019300000e7ab9 */ /* 0x000fe40000000800 */
        /* <DEDUP_REMOVED lines=8> */
[----:B------:R-:W-:-:S07]  /*0c80*/  UIMAD.WIDE.U32.X UR8, UR17, UR9, UR14, UP0 ;  /* 0x00000009110872a5 */ /* 0x000fce00080e040e */
[----:B------:R-:W-:Y:S01]  /*0c90*/  UMOV UR10, UR8 ;  /* 0x00000008000a7c82 */ /* 0x000fe20008000000 */
[----:B------:R-:W-:-:S05]  /*0ca0*/  UMOV UR11, UR9 ;  /* 0x00000009000b7c82 */ /* 0x000fca0008000000 */
.L_x_6:
[----:B------:R-:W-:Y:S01]  /*0cb0*/  UISETP.NE.AND UP0, UPT, UR55, URZ, UPT ;  /* 0x0000003f3700728c */ /* 0x000fe2000bf05270 */
[----:B------:R-:W-:Y:S01]  /*0cc0*/  MOV R0, 0x1 ;  /* 0x0000000100007802 */ /* 0x000fe20000000f00 */
[----:B------:R-:W-:Y:S02]  /*0cd0*/  USHF.R.U64 UR8, UR10, UR21, UR11 ;  /* 0x000000150a087299 */ /* 0x000fe4000800120b */
[----:B------:R-:W-:Y:S02]  /*0ce0*/  ULOP3.LUT UR16, UR23, UR16, URZ, 0xc0, !UPT ;  /* 0x0000001017107292 */ /* 0x000fe4000f8ec03f */
[----:B------:R-:W-:Y:S02]  /*0cf0*/  ULOP3.LUT UR18, UR19, UR18, URZ, 0xc0, !UPT ;  /* 0x0000001213127292 */ /* 0x000fe4000f8ec03f */
[----:B------:R-:W-:-:S03]  /*0d00*/  UIMAD UR16, UR6, UR8, UR16 ;  /* 0x00000008061072a4 */ /* 0x000fc6000f8e0210 */
[----:B------:R-:W-:Y:S02]  /*0d10*/  @UP0 UIMAD UR4, UR25, UR20, UR7 ;  /* 0x00000014190402a4 */ /* 0x000fe4000f8e0207 */
[----:B------:R-:W-:-:S04]  /*0d20*/  UIADD3 UR7, -UR8, URZ, URZ ;  /* 0x0000003f08077290 */ /* 0x000fc8000fffe13f */
[----:B------:R-:W-:-:S03]  /*0d30*/  UIMAD UR6, UR7, UR22, UR24 ;  /* 0x00000016070672a4 */ /* 0x000fc6000f8e0218 */
[----:B------:R-:W-:Y:S01]  /*0d40*/  ULDC UR7, c[0x0][0x610] ;  /* 0x0001840000077ab9 */ /* 0x000fe20000000800 */
[----:B------:R-:W-:Y:S02]  /*0d50*/  UIMAD UR6, UR6, UR5, UR18 ;  /* 0x00000005060672a4 */ /* 0x000fe4000f8e0212 */
[----:B------:R-:W-:-:S04]  /*0d60*/  UIMAD UR4, UR16, UR7, UR4 ;  /* 0x00000007100472a4 */ /* 0x000fc8000f8e0204 */
[----:B------:R-:W-:Y:S02]  /*0d70*/  USEL UR41, UR6, UR4, !UP0 ;  /* 0x0000000406297287 */ /* 0x000fe4000c000000 */
[----:B------:R-:W-:-:S12]  /*0d80*/  USEL UR43, UR4, UR6, !UP0 ;  /* 0x00000006042b7287 */ /* 0x000fd8000c000000 */
.L_x_4:
[----:B------:R-:W-:-:S08]  /*0d90*/  NOP ;  /* 0x0000000000007918 */ /* 0x000fd00000000000 */
[----:B------:R-:W0:Y:S02]  /*0da0*/  USETMAXREG.TRY_ALLOC.CTAPOOL UP0, 0xf0 ;  /* 0x000000f0000079c8 */ /* 0x000e240008000600 */
[----:B0-----:R-:W-:-:S13]  /*0db0*/  PLOP3.LUT P0, PT, PT, PT, UP0, 0x80, 0x0 ;  /* 0x000000000000781c */ /* 0x001fda0003f0f008 */
[----:B------:R-:W-:Y:S05]  /*0dc0*/  @!P0 BRA `(.L_x_4) ;  /* 0xfffffffc00f08947 */ /* 0x000fea000383ffff */
[----:B------:R-:W-:Y:S01]  /*0dd0*/  ULDC.64 UR4, c[0x0][0x598] ;  /* 0x0001660000047ab9 */ /* 0x000fe20000000a00 */
[----:B------:R-:W-:Y:S01]  /*0de0*/  ULDC.64 UR36, c[0x0][0x208] ;  /* 0x0000820000247ab9 */ /* 0x000fe20000000a00 */
[----:B------:R-:W-:-:S04]  /*0df0*/  ISETP.NE.U32.AND P0, PT, RZ, UR4, PT ;  /* 0x00000004ff007c0c */ /* 0x000fc8000bf05070 */
[----:B------:R-:W-:-:S13]  /*0e00*/  ISETP.NE.AND.EX P0, PT, RZ, UR5, PT, P0 ;  /* 0x00000005ff007c0c */ /* 0x000fda000bf05300 */
[----:B------:R-:W-:Y:S05]  /*0e10*/  @!P0 BRA `(.L_x_7) ;  /* 0x00000000001c8947 */ /* 0x000fea0003800000 */
[----:B------:R-:W0:Y:S02]  /*0e20*/  LDC.64 R2, c[0x0][0x598] ;  /* 0x00016600ff027b82 */ /* 0x000e240000000a00 */
[----:B0-----:R-:W2:Y:S02]  /*0e30*/  LDG.E.64 R2, desc[UR36][R2.64] ;  /* 0x0000002402027981 */ /* 0x001ea4000c1e1b00 */
[----:B--2---:R-:W-:-:S04]  /*0e40*/  ISETP.NE.U32.AND P0, PT, R2, RZ, PT ;  /* 0x000000ff0200720c */ /* 0x004fc80003f05070 */
[----:B------:R-:W-:-:S13]  /*0e50*/  ISETP.NE.AND.EX P0, PT, R3, RZ, PT, P0 ;  /* 0x000000ff0300720c */ /* 0x000fda0003f05300 */
[----:B------:R-:W-:Y:S05]  /*0e60*/  @!P0 BRA `(.L_x_7) ;  /* 0x0000000000088947 */ /* 0x000fea0003800000 */
[----:B------:R0:W5:Y:S01]  /*0e70*/  LD.E R2, desc[UR36][R2.64] ;  /* 0x0000002402027980 */ /* 0x000162000c101900 */
[----:B------:R-:W-:Y:S05]  /*0e80*/  BRA `(.L_x_8) ;  /* 0x0000000000247947 */ /* 0x000fea0003800000 */
.L_x_7:
[----:B------:R-:W-:Y:S02]  /*0e90*/  ULDC.64 UR4, c[0x0][0x588] ;  /* 0x0001620000047ab9 */ /* 0x000fe40000000a00 */
[----:B------:R-:W-:-:S04]  /*0ea0*/  ISETP.NE.U32.AND P0, PT, RZ, UR4, PT ;  /* 0x00000004ff007c0c */ /* 0x000fc8000bf05070 */
[----:B------:R-:W-:-:S13]  /*0eb0*/  ISETP.NE.AND.EX P0, PT, RZ, UR5, PT, P0 ;  /* 0x00000005ff007c0c */ /* 0x000fda000bf05300 */
[----:B------:R-:W-:Y:S05]  /*0ec0*/  @!P0 BRA `(.L_x_9) ;  /* 0x00000000000c8947 */ /* 0x000fea0003800000 */
[----:B------:R-:W0:Y:S02]  /*0ed0*/  LDC.64 R2, c[0x0][0x588] ;  /* 0x00016200ff027b82 */ /* 0x000e240000000a00 */
[----:B0-----:R1:W5:Y:S01]  /*0ee0*/  LDG.E R2, desc[UR36][R2.64] ;  /* 0x0000002402027981 */ /* 0x001362000c1e1900 */
[----:B------:R-:W-:Y:S05]  /*0ef0*/  BRA `(.L_x_8) ;  /* 0x0000000000087947 */ /* 0x000fea0003800000 */
.L_x_9:
[----:B------:R-:W-:Y:S02]  /*0f00*/  ULDC UR4, c[0x0][0x580] ;  /* 0x0001600000047ab9 */ /* 0x000fe40000000800 */
[----:B------:R-:W-:-:S07]  /*0f10*/  IMAD.U32 R2, RZ, RZ, UR4 ;  /* 0x00000004ff027e24 */ /* 0x000fce000f8e00ff */
.L_x_8:
[----:B------:R-:W-:Y:S02]  /*0f20*/  ULDC.64 UR4, c[0x0][0x5a0] ;  /* 0x0001680000047ab9 */ /* 0x000fe40000000a00 */
[----:B------:R-:W-:-:S04]  /*0f30*/  ISETP.NE.U32.AND P0, PT, RZ, UR4, PT ;  /* 0x00000004ff007c0c */ /* 0x000fc8000bf05070 */
[----:B------:R-:W-:-:S13]  /*0f40*/  ISETP.NE.AND.EX P0, PT, RZ, UR5, PT, P0 ;  /* 0x00000005ff007c0c */ /* 0x000fda000bf05300 */
[----:B------:R-:W-:Y:S05]  /*0f50*/  @!P0 BRA `(.L_x_10) ;  /* 0x00000000001c8947 */ /* 0x000fea0003800000 */
[----:B------:R-:W2:Y:S02]  /*0f60*/  LDC.64 R4, c[0x0][0x5a0] ;  /* 0x00016800ff047b82 */ /* 0x000ea40000000a00 */
[----:B--2---:R-:W2:Y:S02]  /*0f70*/  LDG.E.64 R4, desc[UR36][R4.64] ;  /* 0x0000002404047981 */ /* 0x004ea4000c1e1b00 */
[----:B--2---:R-:W-:-:S04]  /*0f80*/  ISETP.NE.U32.AND P0, PT, R4, RZ, PT ;  /* 0x000000ff0400720c */ /* 0x004fc80003f05070 */
[----:B------:R-:W-:-:S13]  /*0f90*/  ISETP.NE.AND.EX P0, PT, R5, RZ, PT, P0 ;  /* 0x000000ff0500720c */ /* 0x000fda0003f05300 */
[----:B------:R-:W-:Y:S05]  /*0fa0*/  @!P0 BRA `(.L_x_10) ;  /* 0x0000000000088947 */ /* 0x000fea0003800000 */
[----:B------:R2:W5:Y:S01]  /*0fb0*/  LD.E R16, desc[UR36][R4.64] ;  /* 0x0000002404107980 */ /* 0x000562000c101900 */
[----:B------:R-:W-:Y:S05]  /*0fc0*/  BRA `(.L_x_11) ;  /* 0x0000000000247947 */ /* 0x000fea0003800000 */
.L_x_10:
[----:B------:R-:W-:Y:S02]  /*0fd0*/  ULDC.64 UR4, c[0x0][0x590] ;  /* 0x0001640000047ab9 */ /* 0x000fe40000000a00 */
[----:B------:R-:W-:-:S04]  /*0fe0*/  ISETP.NE.U32.AND P0, PT, RZ, UR4, PT ;  /* 0x00000004ff007c0c */ /* 0x000fc8000bf05070 */
[----:B------:R-:W-:-:S13]  /*0ff0*/  ISETP.NE.AND.EX P0, PT, RZ, UR5, PT, P0 ;  /* 0x00000005ff007c0c */ /* 0x000fda000bf05300 */
[----:B------:R-:W-:Y:S05]  /*1000*/  @!P0 BRA `(.L_x_12) ;  /* 0x00000000000c8947 */ /* 0x000fea0003800000 */
[----:B------:R-:W2:Y:S02]  /*1010*/  LDC.64 R16, c[0x0][0x590] ;  /* 0x00016400ff107b82 */ /* 0x000ea40000000a00 */
[----:B--2---:R3:W5:Y:S01]  /*1020*/  LDG.E R16, desc[UR36][R16.64] ;  /* 0x0000002410107981 */ /* 0x004762000c1e1900 */
[----:B------:R-:W-:Y:S05]  /*1030*/  BRA `(.L_x_11) ;  /* 0x0000000000087947 */ /* 0x000fea0003800000 */
.L_x_12:
[----:B------:R-:W-:Y:S02]  /*1040*/  ULDC UR4, c[0x0][0x584] ;  /* 0x0001610000047ab9 */ /* 0x000fe40000000800 */
[----:B------:R-:W-:-:S07]  /*1050*/  IMAD.U32 R16, RZ, RZ, UR4 ;  /* 0x00000004ff107e24 */ /* 0x000fce000f8e00ff */
.L_x_11:
[----:B------:R-:W-:-:S13]  /*1060*/  LOP3.LUT P0, RZ, R0, 0xff, RZ, 0xc0, !PT ;  /* 0x000000ff00ff7812 */ /* 0x000fda000780c0ff */
[----:B------:R-:W-:Y:S05]  /*1070*/  @!P0 EXIT ;  /* 0x000000000000894d */ /* 0x000fea0003800000 */
[----:B------:R-:W-:Y:S01]  /*1080*/  ULDC UR4, c[0x0][0x28c] ;  /* 0x0000a30000047ab9 */ /* 0x000fe20000000800 */
[----:B------:R-:W-:Y:S01]  /*1090*/  UMOV UR38, URZ ;  /* 0x0000003f00267c82 */ /* 0x000fe20008000000 */
[----:B------:R-:W-:Y:S01]  /*10a0*/  UIADD3 UR4, UR4, 0x1f, URZ ;  /* 0x0000001f04047890 */ /* 0x000fe2000fffe03f */
[----:B------:R-:W-:-:S03]  /*10b0*/  UMOV UR39, URZ ;  /* 0x0000003f00277c82 */ /* 0x000fc60008000000 */
[----:B------:R-:W-:-:S04]  /*10c0*/  USHF.R.S32.HI UR5, URZ, 0x1f, UR4 ;  /* 0x0000001f3f057899 */ /* 0x000fc80008011404 */
[----:B------:R-:W-:-:S04]  /*10d0*/  ULEA.HI UR5, UR5, UR4, URZ, 0x5 ;  /* 0x0000000405057291 */ /* 0x000fc8000f8f283f */
[----:B------:R-:W-:-:S12]  /*10e0*/  USHF.R.S32.HI UR40, URZ, 0x5, UR5 ;  /* 0x000000053f287899 */ /* 0x000fd80008011405 */
.L_x_551:
[----:B01----:R-:W0:Y:S01]  /*10f0*/  S2R R3, SR_CgaCtaId ;  /* 0x0000000000037919 */ /* 0x003e220000008800 */
[----:B------:R-:W-:-:S04]  /*1100*/  MOV R0, 0x400 ;  /* 0x0000040000007802 */ /* 0x000fc80000000f00 */
[----:B0-----:R-:W-:-:S04]  /*1110*/  LEA R18, R3, R0, 0x18 ;  /* 0x0000000003127211 */ /* 0x001fc800078ec0ff */
[----:B------:R-:W-:-:S04]  /*1120*/  IADD3 R0, R18, 0x800, RZ ;  /* 0x0000080012007810 */ /* 0x000fc80007ffe0ff */
[----:B------:R-:W-:-:S13]  /*1130*/  LOP3.LUT P0, RZ, R0, 0x9f, RZ, 0xc0, !PT ;  /* 0x0000009f00ff7812 */ /* 0x000fda000780c0ff */
[----:B--234-:R-:W-:Y:S05]  /*1140*/  @!P0 BRA `(.L_x_13) ;  /* 0x0000000000408947 */ /* 0x01cfea0003800000 */
[----:B------:R-:W-:Y:S01]  /*1150*/  MOV R0, 0x0 ;  /* 0x0000000000007802 */ /* 0x000fe20000000f00 */
[----:B------:R-:W-:Y:S01]  /*1160*/  ULDC.64 UR4, c[0x4][0x70] ;  /* 0x01001c0000047ab9 */ /* 0x000fe20000000a00 */
[----:B------:R-:W-:Y:S01]  /*1170*/  ULDC.64 UR6, c[0x4][0x8] ;  /* 0x0100020000067ab9 */ /* 0x000fe20000000a00 */
[----:B--2---:R-:W-:Y:S01]  /*1180*/  IMAD.U32 R4, RZ, RZ, UR4 ;  /* 0x00000004ff047e24 */ /* 0x004fe2000f8e00ff */
[----:B------:R0:W1:Y:S01]  /*1190*/  LDC.64 R14, c[0x4][R0] ;  /* 0x01000000000e7b82 */ /* 0x0000620000000a00 */
[----:B------:R-:W-:Y:S01]  /*11a0*/  IMAD.U32 R5, RZ, RZ, UR5 ;  /* 0x00000005ff057e24 */ /* 0x000fe2000f8e00ff */
[----:B------:R-:W-:Y:S01]  /*11b0*/  ULDC.64 UR4, c[0x4][0x78] ;  /* 0x01001e0000047ab9 */ /* 0x000fe20000000a00 */
[----:B------:R-:W-:Y:S01]  /*11c0*/  IMAD.U32 R10, RZ, RZ, UR6 ;  /* 0x00000006ff0a7e24 */ /* 0x000fe2000f8e00ff */
[----:B------:R-:W-:Y:S01]  /*11d0*/  MOV R6, UR4 ;  /* 0x0000000400067c02 */ /* 0x000fe20008000f00 */
[----:B------:R-:W-:Y:S01]  /*11e0*/  IMAD.U32 R7, RZ, RZ, UR5 ;  /* 0x00000005ff077e24 */ /* 0x000fe2000f8e00ff */
[----:B------:R-:W-:Y:S01]  /*11f0*/  MOV R11, UR7 ;  /* 0x00000007000b7c02 */ /* 0x000fe20008000f00 */
[----:B------:R-:W-:Y:S01]  /*1200*/  IMAD.MOV.U32 R8, RZ, RZ, 0x70 ;  /* 0x00000070ff087424 */ /* 0x000fe200078e00ff */
[----:B------:R-:W-:Y:S01]  /*1210*/  MOV R13, RZ ;  /* 0x000000ff000d7202 */ /* 0x000fe20000000f00 */
[----:B0-----:R-:W-:-:S07]  /*1220*/  IMAD.MOV.U32 R12, RZ, RZ, 0x1 ;  /* 0x00000001ff0c7424 */ /* 0x001fce00078e00ff */
[----:B------:R-:W-:-:S07]  /*1230*/  LEPC R20, `(.L_x_13) ;  /* 0x000000001014794e */ /* 0x000fce0000000000 */
[----:B-1-3-5:R-:W-:Y:S05]  /*1240*/  CALL.ABS.NOINC R14 ;  /* 0x000000000e007343 */ /* 0x02afea0003c00000 */
.L_x_13:
[----:B------:R-:W-:-:S05]  /*1250*/  VIADD R19, R18, 0x18800 ;  /* 0x0001880012137836 */ /* 0x000fca0000000000 */
[----:B------:R-:W-:-:S13]  /*1260*/  LOP3.LUT P0, RZ, R19, 0x3ff, RZ, 0xc0, !PT ;  /* 0x000003ff13ff7812 */ /* 0x000fda000780c0ff */
[----:B------:R-:W-:Y:S05]  /*1270*/  @!P0 BRA `(.L_x_14) ;  /* 0x00000000007c8947 */ /* 0x000fea0003800000 */
[----:B---3--:R-:W-:Y:S01]  /*1280*/  MOV R17, 0x0 ;  /* 0x0000000000117802 */ /* 0x008fe20000000f00 */
[----:B------:R-:W-:Y:S01]  /*1290*/  ULDC.64 UR4, c[0x4][0x70] ;  /* 0x01001c0000047ab9 */ /* 0x000fe20000000a00 */
[----:B------:R-:W-:Y:S01]  /*12a0*/  ULDC.64 UR6, c[0x4][0x78] ;  /* 0x01001e0000067ab9 */ /* 0x000fe20000000a00 */
[----:B--2---:R-:W-:Y:S01]  /*12b0*/  IMAD.U32 R4, RZ, RZ, UR4 ;  /* 0x00000004ff047e24 */ /* 0x004fe2000f8e00ff */
[----:B------:R0:W1:Y:S01]  /*12c0*/  LDC.64 R14, c[0x4][R17] ;  /* 0x01000000110e7b82 */ /* 0x0000620000000a00 */
[----:B------:R-:W-:Y:S01]  /*12d0*/  MOV R5, UR5 ;  /* 0x0000000500057c02 */ /* 0x000fe20008000f00 */
[----:B------:R-:W-:Y:S01]  /*12e0*/  ULDC.64 UR4, c[0x4][0x10] ;  /* 0x0100040000047ab9 */ /* 0x000fe20000000a00 */
[----:B------:R-:W-:Y:S01]  /*12f0*/  IMAD.U32 R6, RZ, RZ, UR6 ;  /* 0x00000006ff067e24 */ /* 0x000fe2000f8e00ff */
[----:B------:R-:W-:Y:S01]  /*1300*/  MOV R10, UR4 ;  /* 0x00000004000a7c02 */ /* 0x000fe20008000f00 */
[----:B------:R-:W-:Y:S01]  /*1310*/  IMAD.U32 R7, RZ, RZ, UR7 ;  /* 0x00000007ff077e24 */ /* 0x000fe2000f8e00ff */
[----:B------:R-:W-:Y:S01]  /*1320*/  MOV R12, 0x1 ;  /* 0x00000001000c7802 */ /* 0x000fe20000000f00 */
[----:B------:R-:W-:-:S02]  /*1330*/  IMAD.U32 R11, RZ, RZ, UR5 ;  /* 0x00000005ff0b7e24 */ /* 0x000fc4000f8e00ff */
[----:B------:R-:W-:Y:S02]  /*1340*/  IMAD.MOV.U32 R8, RZ, RZ, 0x70 ;  /* 0x00000070ff087424 */ /* 0x000fe400078e00ff */
[----:B0-----:R-:W-:-:S07]  /*1350*/  IMAD.MOV.U32 R13, RZ, RZ, RZ ;  /* 0x000000ffff0d7224 */ /* 0x001fce00078e00ff */
[----:B------:R-:W-:-:S07]  /*1360*/  LEPC R20, `(.L_x_15) ;  /* 0x000000001014794e */ /* 0x000fce0000000000 */
[----:B-1---5:R-:W-:Y:S05]  /*1370*/  CALL.ABS.NOINC R14 ;  /* 0x000000000e007343 */ /* 0x022fea0003c00000 */
.L_x_15:
[----:B------:R0:W1:Y:S01]  /*1380*/  LDC.64 R14, c[0x4][R17] ;  /* 0x01000000110e7b82 */ /* 0x0000620000000a00 */
[----:B------:R-:W-:Y:S01]  /*1390*/  ULDC.64 UR4, c[0x4][0x70] ;  /* 0x01001c0000047ab9 */ /* 0x000fe20000000a00 */
[----:B------:R-:W-:Y:S01]  /*13a0*/  ULDC.64 UR6, c[0x4][0x10] ;  /* 0x0100040000067ab9 */ /* 0x000fe20000000a00 */
[----:B------:R-:W-:Y:S01]  /*13b0*/  IMAD.U32 R4, RZ, RZ, UR4 ;  /* 0x00000004ff047e24 */ /* 0x000fe2000f8e00ff */
[----:B------:R-:W-:Y:S01]  /*13c0*/  MOV R5, UR5 ;  /* 0x0000000500057c02 */ /* 0x000fe20008000f00 */
[----:B------:R-:W-:Y:S01]  /*13d0*/  ULDC.64 UR4, c[0x4][0x78] ;  /* 0x01001e0000047ab9 */ /* 0x000fe20000000a00 */
[----:B------:R-:W-:Y:S01]  /*13e0*/  MOV R10, UR6 ;  /* 0x00000006000a7c02 */ /* 0x000fe20008000f00 */
[----:B------:R-:W-:Y:S01]  /*13f0*/  IMAD.U32 R6, RZ, RZ, UR4 ;  /* 0x00000004ff067e24 */ /* 0x000fe2000f8e00ff */
[----:B------:R-:W-:Y:S01]  /*1400*/  MOV R12, 0x1 ;  /* 0x00000001000c7802 */ /* 0x000fe20000000f00 */
[----:B------:R-:W-:Y:S02]  /*1410*/  IMAD.U32 R7, RZ, RZ, UR5 ;  /* 0x00000005ff077e24 */ /* 0x000fe4000f8e00ff */
[----:B------:R-:W-:-:S02]  /*1420*/  IMAD.U32 R11, RZ, RZ, UR7 ;  /* 0x00000007ff0b7e24 */ /* 0x000fc4000f8e00ff */
[----:B------:R-:W-:Y:S02]  /*1430*/  IMAD.MOV.U32 R8, RZ, RZ, 0x70 ;  /* 0x00000070ff087424 */ /* 0x000fe400078e00ff */
[----:B0-----:R-:W-:-:S07]  /*1440*/  IMAD.MOV.U32 R13, RZ, RZ, RZ ;  /* 0x000000ffff0d7224 */ /* 0x001fce00078e00ff */
[----:B------:R-:W-:-:S07]  /*1450*/  LEPC R20, `(.L_x_14) ;  /* 0x000000001014794e */ /* 0x000fce0000000000 */
[----:B-1----:R-:W-:Y:S05]  /*1460*/  CALL.ABS.NOINC R14 ;  /* 0x000000000e007343 */ /* 0x002fea0003c00000 */
.L_x_14:
[----:B---3--:R-:W0:Y:S01]  /*1470*/  S2R R17, SR_TID.X ;  /* 0x0000000000117919 */ /* 0x008e220000002100 */
[----:B------:R-:W-:-:S06]  /*1480*/  ULOP3.LUT UR4, UR54, 0x1, URZ, 0xfc, !UPT ;  /* 0x0000000136047892 */ /* 0x000fcc000f8efc3f */
[----:B------:R-:W-:Y:S01]  /*1490*/  IMAD.U32 R0, RZ, RZ, UR4 ;  /* 0x00000004ff007e24 */ /* 0x000fe2000f8e00ff */
[----:B------:R-:W-:-:S04]  /*14a0*/  UMOV UR4, 0xffffffff ;  /* 0xffffffff00047882 */ /* 0x000fc80000000000 */
[----:B------:R-:W-:Y:S02]  /*14b0*/  ISETP.NE.AND P0, PT, R0, 0x3, PT ;  /* 0x000000030000780c */ /* 0x000fe40003f05270 */
[----:B0-----:R-:W-:-:S04]  /*14c0*/  LOP3.LUT R13, R17, 0x80, RZ, 0xc0, !PT ;  /* 0x00000080110d7812 */ /* 0x001fc800078ec0ff */
[----:B------:R-:W-:Y:S01]  /*14d0*/  SHF.R.U32.HI R13, RZ, 0x7, R13 ;  /* 0x00000007ff0d7819 */ /* 0x000fe2000001160d */
[----:B------:R-:W-:Y:S06]  /*14e0*/  BRA.DIV UR4, `(.L_x_16) ;  /* 0x000001fa04fc7947 */ /* 0x000fec000b800000 */
.L_x_578:
[----:B------:R-:W-:Y:S05]  /*14f0*/  @!P0 BRA `(.L_x_17) ;  /* 0x0000000000048947 */ /* 0x000fea0003800000 */
[----:B------:R-:W-:Y:S01]  /*1500*/  BPT.TRAP 0x1 ;  /* 0x000000040000795c */ /* 0x000fe20000300000 */
.L_x_17:
[----:B------:R-:W-:Y:S01]  /*1510*/  MOV R3, UR39 ;  /* 0x0000002700037c02 */ /* 0x000fe20008000f00 */
[----:B------:R-:W-:-:S04]  /*1520*/  IMAD.U32 R0, RZ, RZ, UR38 ;  /* 0x00000026ff007e24 */ /* 0x000fc8000f8e00ff */
[----:B------:R-:W-:Y:S01]  /*1530*/  IMAD R3, R3, 0x8, R18 ;  /* 0x0000000803037824 */ /* 0x000fe200078e0212 */
[----:B------:R-:W-:-:S04]  /*1540*/  SHF.L.U32 R0, R0, 0x1f, RZ ;  /* 0x0000001f00007819 */ /* 0x000fc800000006ff */
[----:B------:R0:W1:Y:S01]  /*1550*/  SYNCS.PHASECHK.TRANS64.TRYWAIT P1, [R3+URZ], R0 ;  /* 0x00000000030075a7 */ /* 0x000062000802017f */
[----:B------:R-:W-:Y:S05]  /*1560*/  @!P0 BRA `(.L_x_18) ;  /* 0x0000000000048947 */ /* 0x000fea0003800000 */
[----:B------:R-:W-:Y:S01]  /*1570*/  BPT.TRAP 0x1 ;  /* 0x000000040000795c */ /* 0x000fe20000300000 */
.L_x_18:
[----:B-1----:R-:W-:Y:S05]  /*1580*/  @P1 BRA `(.L_x_19) ;  /* 0x0000000000081947 */ /* 0x002fea0003800000 */
[----:B------:R-:W1:Y:S02]  /*1590*/  SYNCS.PHASECHK.TRANS64.TRYWAIT P1, [R3+URZ], R0 ;  /* 0x00000000030075a7 */ /* 0x000e64000802017f */
[----:B-1----:R-:W-:Y:S05]  /*15a0*/  @!P1 BRA `(.L_x_20) ;  /* 0x000001f800e89947 */ /* 0x002fea0003800000 */
.L_x_19:
[----:B------:R-:W-:-:S04]  /*15b0*/  UIADD3 UR4, UR39, 0x1, URZ ;  /* 0x0000000127047890 */ /* 0x000fc8000fffe03f */
[----:B------:R-:W-:Y:S02]  /*15c0*/  UISETP.NE.AND UP0, UPT, UR4, 0x3, UPT ;  /* 0x000000030400788c */ /* 0x000fe4000bf05270 */
[----:B--2---:R-:W-:Y:S02]  /*15d0*/  MOV R4, UR4 ;  /* 0x0000000400047c02 */ /* 0x004fe40008000f00 */
[----:B------:R-:W-:Y:S02]  /*15e0*/  USEL UR4, URZ, 0x1, UP0 ;  /* 0x000000013f047887 */ /* 0x000fe40008000000 */
[----:B------:R-:W-:Y:S02]  /*15f0*/  PLOP3.LUT P1, PT, PT, PT, UP0, 0x80, 0x0 ;  /* 0x000000000000781c */ /* 0x000fe40003f2f008 */
[----:B------:R-:W-:Y:S02]  /*1600*/  ULOP3.LUT UR4, UR38, UR4, URZ, 0x3c, !UPT ;  /* 0x0000000426047292 */ /* 0x000fe4000f8e3c3f */
[----:B------:R-:W-:-:S04]  /*1610*/  SEL R4, R4, RZ, P1 ;  /* 0x000000ff04047207 */ /* 0x000fc80000800000 */
[----:B------:R-:W-:Y:S01]  /*1620*/  IMAD.U32 R6, RZ, RZ, UR4 ;  /* 0x00000004ff067e24 */ /* 0x000fe2000f8e00ff */
[----:B------:R-:W-:Y:S06]  /*1630*/  @!P0 BRA `(.L_x_21) ;  /* 0x0000000000048947 */ /* 0x000fec0003800000 */
[----:B------:R-:W-:Y:S01]  /*1640*/  BPT.TRAP 0x1 ;  /* 0x000000040000795c */ /* 0x000fe20000300000 */
.L_x_21:
[----:B01----:R-:W0:Y:S01]  /*1650*/  S2R R0, SR_TID.X ;  /* 0x0000000000007919 */ /* 0x003e220000002100 */
[----:B------:R-:W-:Y:S01]  /*1660*/  USHF.L.U32 UR4, UR39, 0xd, URZ ;  /* 0x0000000d27047899 */ /* 0x000fe2000800063f */
[----:B------:R-:W-:Y:S01]  /*1670*/  IMAD.MOV.U32 R11, RZ, RZ, 0x90 ;  /* 0x00000090ff0b7424 */ /* 0x000fe200078e00ff */
[----:B------:R-:W-:Y:S01]  /*1680*/  LEA R8, R4, R18, 0x3 ;  /* 0x0000001204087211 */ /* 0x000fe200078e18ff */
[----:B------:R-:W-:Y:S01]  /*1690*/  IMAD.U32 R14, RZ, RZ, UR40 ;  /* 0x00000028ff0e7e24 */ /* 0x000fe2000f8e00ff */
[----:B------:R-:W-:-:S04]  /*16a0*/  SHF.L.U32 R7, R6, 0x1f, RZ ;  /* 0x0000001f06077819 */ /* 0x000fc800000006ff */
[----:B------:R-:W-:Y:S02]  /*16b0*/  ISETP.NE.AND P2, PT, R14, 0x1, PT ;  /* 0x000000010e00780c */ /* 0x000fe40003f45270 */
[----:B0-----:R-:W-:Y:S01]  /*16c0*/  SHF.R.U32.HI R5, RZ, 0x2, R0 ;  /* 0x00000002ff057819 */ /* 0x001fe20000011600 */
[C---:B------:R-:W-:Y:S01]  /*16d0*/  IMAD.SHL.U32 R3, R0.reuse, 0x8, RZ ;  /* 0x0000000800037824 */ /* 0x040fe200078e00ff */
[----:B------:R-:W-:Y:S02]  /*16e0*/  SHF.L.U32 R9, R0, 0x4, RZ ;  /* 0x0000000400097819 */ /* 0x000fe400000006ff */
[C---:B------:R-:W-:Y:S02]  /*16f0*/  LOP3.LUT R12, R5.reuse, 0x3, RZ, 0xc0, !PT ;  /* 0x00000003050c7812 */ /* 0x040fe400078ec0ff */
[----:B------:R-:W-:Y:S02]  /*1700*/  LOP3.LUT R10, R5, 0x4, RZ, 0xc0, !PT ;  /* 0x00000004050a7812 */ /* 0x000fe400078ec0ff */
[----:B------:R-:W-:-:S02]  /*1710*/  LOP3.LUT R3, R3, 0x18, R12, 0xe2, !PT ;  /* 0x0000001803037812 */ /* 0x000fc400078ee20c */
[----:B------:R-:W-:Y:S02]  /*1720*/  LOP3.LUT R9, R9, 0xe00, RZ, 0xc0, !PT ;  /* 0x00000e0009097812 */ /* 0x000fe400078ec0ff */
[----:B------:R-:W-:Y:S02]  /*1730*/  LOP3.LUT R0, R3, R10, RZ, 0xfc, !PT ;  /* 0x0000000a03007212 */ /* 0x000fe400078efcff */
[----:B------:R-:W-:Y:S02]  /*1740*/  LOP3.LUT P1, RZ, R5, 0x4, RZ, 0xc0, !PT ;  /* 0x0000000405ff7812 */ /* 0x000fe4000782c0ff */
[----:B------:R-:W-:Y:S02]  /*1750*/  LOP3.LUT R13, R0, R9, RZ, 0xfc, !PT ;  /* 0x00000009000d7212 */ /* 0x000fe400078efcff */
[----:B------:R-:W-:Y:S02]  /*1760*/  SEL R11, R11, 0x70, !P1 ;  /* 0x000000700b0b7807 */ /* 0x000fe40004800000 */
[----:B------:R-:W-:-:S05]  /*1770*/  LOP3.LUT R3, R13, UR4, RZ, 0xfc, !PT ;  /* 0x000000040d037c12 */ /* 0x000fca000f8efcff */
[----:B------:R-:W-:Y:S01]  /*1780*/  IMAD R3, R3, 0x4, R18 ;  /* 0x0000000403037824 */ /* 0x000fe200078e0212 */
[----:B------:R0:W1:Y:S06]  /*1790*/  SYNCS.PHASECHK.TRANS64.TRYWAIT P1, [R8+URZ], R7 ;  /* 0x00000007080075a7 */ /* 0x00006c000802017f */
[----:B------:R-:W-:Y:S05]  /*17a0*/  WARPSYNC.ALL ;  /* 0x0000000000007948 */ /* 0x000fea0003800000 */
[----:B------:R-:W-:Y:S01]  /*17b0*/  IMAD.IADD R0, R3, 0x1, R11 ;  /* 0x0000000103007824 */ /* 0x000fe200078e020b */
[----:B------:R-:W-:Y:S04]  /*17c0*/  LDS R24, [R3+0x800] ;  /* 0x0008000003187984 */ /* 0x000fe80000000800 */
        /* <DEDUP_REMOVED lines=8> */
[----:B------:R-:W2:Y:S04]  /*1850*/  LDS R27, [R0+0xc00] ;  /* 0x000c0000001b7984 */ /* 0x000ea80000000800 */
[----:B------:R-:W-:Y:S04]  /*1860*/  LDS R162, [R0+0x4800] ;  /* 0x0048000000a27984 */ /* 0x000fe80000000800 */
[----:B------:R-:W-:Y:S04]  /*1870*/  LDS R163, [R0+0x4c00] ;  /* 0x004c000000a37984 */ /* 0x000fe80000000800 */
[----:B------:R-:W-:Y:S04]  /*1880*/  LDS R158, [R0+0x900] ;  /* 0x00090000009e7984 */ /* 0x000fe80000000800 */
[----:B------:R-:W-:Y:S04]  /*1890*/  LDS R159, [R0+0xd00] ;  /* 0x000d0000009f7984 */ /* 0x000fe80000000800 */
[----:B------:R-:W-:Y:S04]  /*18a0*/  LDS R154, [R0+0x4900] ;  /* 0x00490000009a7984 */ /* 0x000fe80000000800 */
[----:B------:R-:W3:Y:S01]  /*18b0*/  LDS R155, [R0+0x4d00] ;  /* 0x004d0000009b7984 */ /* 0x000ee20000000800 */
[----:B------:R-:W-:Y:S01]  /*18c0*/  R2UR UR4, R19 ;  /* 0x00000000130472ca */ /* 0x000fe200000e0000 */
[----:B--2---:R-:W-:Y:S01]  /*18d0*/  WARPGROUP.ARRIVE ;  /* 0x00000000000079c5 */ /* 0x004fe20000000000 */
[----:B------:R-:W-:Y:S01]  /*18e0*/  UMOV UR7, 0x40000040 ;  /* 0x4000004000077882 */ /* 0x000fe20000000000 */
[----:B-----5:R2:W-:Y:S01]  /*18f0*/  STL [R1+0x420], R16 ;  /* 0x0004201001007387 */ /* 0x0205e20000100800 */
[----:B------:R-:W-:-:S03]  /*1900*/  UMOV UR11, UR7 ;  /* 0x00000007000b7c82 */ /* 0x000fc60008000000 */
[----:B------:R4:W-:Y:S04]  /*1910*/  STL [R1+0x41c], R13 ;  /* 0x00041c0d01007387 */ /* 0x0009e80000100800 */
[----:B------:R0:W-:Y:S02]  /*1920*/  STL [R1+0x418], R12 ;  /* 0x0004180c01007387 */ /* 0x0001e40000100800 */
[----:B------:R-:W-:Y:S02]  /*1930*/  USHF.R.U32.HI UR4, URZ, 0x4, UR4 ;  /* 0x000000043f047899 */ /* 0x000fe40008011604 */
[----:B------:R1:W-:Y:S02]  /*1940*/  STL [R1+0x414], R11 ;  /* 0x0004140b01007387 */ /* 0x0003e40000100800 */
[----:B------:R-:W-:-:S02]  /*1950*/  ULOP3.LUT UR4, UR4, 0x3fff, URZ, 0xc0, !UPT ;  /* 0x00003fff04047892 */ /* 0x000fc4000f8ec03f */
[----:B------:R3:W-:Y:S02]  /*1960*/  STL [R1+0x410], R10 ;  /* 0x0004100a01007387 */ /* 0x0007e40000100800 */
[----:B------:R-:W-:Y:S02]  /*1970*/  ULOP3.LUT UR4, UR4, 0x10000, URZ, 0xfc, !UPT ;  /* 0x0001000004047892 */ /* 0x000fe4000f8efc3f */
[----:B------:R3:W-:Y:S02]  /*1980*/  STL [R1+0x40c], R9 ;  /* 0x00040c0901007387 */ /* 0x0007e40000100800 */
[----:B------:R-:W-:Y:S02]  /*1990*/  ULEA UR6, UR39, UR4, 0xb ;  /* 0x0000000427067291 */ /* 0x000fe4000f8e583f */
[----:B------:R3:W-:Y:S04]  /*19a0*/  STL [R1+0x408], R7 ;  /* 0x0004080701007387 */ /* 0x0007e80000100800 */
[----:B------:R3:W-:Y:S01]  /*19b0*/  STL [R1+0x404], R6 ;  /* 0x0004040601007387 */ /* 0x0007e20000100800 */
[----:B------:R-:W-:-:S02]  /*19c0*/  UMOV UR10, UR6 ;  /* 0x00000006000a7c82 */ /* 0x000fc40008000000 */
[----:B------:R-:W-:Y:S01]  /*19d0*/  HGMMA.64x256x8.F32.TF32 R24, R24, gdesc[UR4], RZ, !UPT, gsb0 ;  /* 0x07e0000418187df0 */ /* 0x000fe2000c0028ff */
[----:B------:R3:W-:Y:S04]  /*19e0*/  STL [R1+0x400], R5 ;  /* 0x0004000501007387 */ /* 0x0007e80000100800 */
[----:B------:R3:W-:Y:S04]  /*19f0*/  STL [R1+0x3fc], R4 ;  /* 0x0003fc0401007387 */ /* 0x0007e80000100800 */
[----:B------:R3:W-:Y:S01]  /*1a00*/  STL [R1+0x3f8], R2 ;  /* 0x0003f80201007387 */ /* 0x0007e20000100800 */
[----:B------:R-:W-:-:S03]  /*1a10*/  WARPGROUP.DEPBAR.LE gsb0, 0x0 ;  /* 0x00008000000079c5 */ /* 0x000fc60000010000 */
[----:B------:R-:W-:Y:S01]  /*1a20*/  STL.64 [R1], R24 ;  /* 0x0000001801007387 */ /* 0x000fe20000100a00 */
[----:B------:R-:W-:Y:S01]  /*1a30*/  MOV R235, R59 ;  /* 0x0000003b00eb7202 */ /* 0x000fe20000000f00 */
[----:B------:R-:W-:Y:S01]  /*1a40*/  IMAD.MOV.U32 R234, RZ, RZ, R60 ;  /* 0x000000ffffea7224 */ /* 0x000fe200078e003c */
[----:B------:R-:W-:Y:S01]  /*1a50*/  MOV R232, R62 ;  /* 0x0000003e00e87202 */ /* 0x000fe20000000f00 */
[----:B------:R-:W-:Y:S01]  /*1a60*/  STL.64 [R1+0x8], R26 ;  /* 0x0000081a01007387 */ /* 0x000fe20000100a00 */
[----:B------:R-:W-:Y:S01]  /*1a70*/  IMAD.MOV.U32 R233, RZ, RZ, R61 ;  /* 0x000000ffffe97224 */ /* 0x000fe200078e003d */
[----:B------:R-:W-:Y:S01]  /*1a80*/  MOV R229, R65 ;  /* 0x0000004100e57202 */ /* 0x000fe20000000f00 */
[----:B------:R-:W-:Y:S01]  /*1a90*/  IMAD.MOV.U32 R231, RZ, RZ, R63 ;  /* 0x000000ffffe77224 */ /* 0x000fe200078e003f */
        /* <DEDUP_REMOVED lines=57> */
[----:B------:R-:W-:Y:S01]  /*1e30*/  MOV R187, R107 ;  /* 0x0000006b00bb7202 */ /* 0x000fe20000000f00 */
[----:B------:R-:W-:Y:S01]  /*1e40*/  IMAD.MOV.U32 R186, RZ, RZ, R108 ;  /* 0x000000ffffba7224 */ /* 0x000fe200078e006c */
        /* <DEDUP_REMOVED lines=29> */
[----:B--2---:R-:W-:Y:S01]  /*2020*/  IMAD.MOV.U32 R16, RZ, RZ, R138 ;  /* 0x000000ffff107224 */ /* 0x004fe200078e008a */
[----:B------:R-:W-:Y:S01]  /*2030*/  MOV R15, R139 ;  /* 0x0000008b000f7202 */ /* 0x000fe20000000f00 */
[----:B------:R-:W-:Y:S01]  /*2040*/  IMAD.MOV.U32 R14, RZ, RZ, R140 ;  /* 0x000000ffff0e7224 */ /* 0x000fe200078e008c */
[----:B----4-:R-:W-:Y:S01]  /*2050*/  MOV R13, R141 ;  /* 0x0000008d000d7202 */ /* 0x010fe20000000f00 */
[----:B0-----:R-:W-:Y:S01]  /*2060*/  IMAD.MOV.U32 R12, RZ, RZ, R142 ;  /* 0x000000ffff0c7224 */ /* 0x001fe200078e008e */
[----:B-1----:R-:W-:Y:S01]  /*2070*/  MOV R11, R143 ;  /* 0x0000008f000b7202 */ /* 0x002fe20000000f00 */
[----:B---3--:R-:W-:Y:S01]  /*2080*/  IMAD.MOV.U32 R10, RZ, RZ, R144 ;  /* 0x000000ffff0a7224 */ /* 0x008fe200078e0090 */
[----:B------:R-:W-:Y:S01]  /*2090*/  MOV R9, R145 ;  /* 0x0000009100097202 */ /* 0x000fe20000000f00 */
[----:B------:R-:W-:Y:S01]  /*20a0*/  IMAD.MOV.U32 R8, RZ, RZ, R146 ;  /* 0x000000ffff087224 */ /* 0x000fe200078e0092 */
[----:B------:R-:W-:Y:S01]  /*20b0*/  MOV R7, R147 ;  /* 0x0000009300077202 */ /* 0x000fe20000000f00 */
[----:B------:R-:W-:Y:S01]  /*20c0*/  IMAD.MOV.U32 R6, RZ, RZ, R148 ;  /* 0x000000ffff067224 */ /* 0x000fe200078e0094 */
[----:B------:R-:W-:Y:S01]  /*20d0*/  MOV R5, R149 ;  /* 0x0000009500057202 */ /* 0x000fe20000000f00 */
[----:B------:R-:W-:Y:S01]  /*20e0*/  IMAD.MOV.U32 R4, RZ, RZ, R150 ;  /* 0x000000ffff047224 */ /* 0x000fe200078e0096 */
[----:B------:R0:W-:Y:S01]  /*20f0*/  STL [R1+0x88], R58 ;  /* 0x0000883a01007387 */ /* 0x0001e20000100800 */
[----:B------:R-:W-:-:S03]  /*2100*/  MOV R2, R151 ;  /* 0x0000009700027202 */ /* 0x000fc60000000f00 */
[----:B------:R-:W-:Y:S04]  /*2110*/  STL.64 [R1+0x810], R154 ;  /* 0x0008109a01007387 */ /* 0x000fe80000100a00 */
[----:B------:R-:W-:Y:S01]  /*2120*/  STL.64 [R1+0x808], R152 ;  /* 0x0008089801007387 */ /* 0x000fe20000100a00 */
[----:B0-----:R-:W-:-:S06]  /*2130*/  WARPGROUP.ARRIVE ;  /* 0x00000000000079c5 */ /* 0x001fcc0000000000 */
[----:B------:R-:W-:Y:S03]  /*2140*/  HGMMA.64x256x8.F32.TF32 R24, R160, gdesc[UR8], RZ, !UPT, gsb0 ;  /* 0x07e00008a0187df0 */ /* 0x000fe6000c0028ff */
[----:B------:R-:W-:Y:S02]  /*2150*/  WARPGROUP.DEPBAR.LE gsb0, 0x0 ;  /* 0x00008000000079c5 */ /* 0x000fe40000010000 */
[----:B------:R-:W-:Y:S04]  /*2160*/  STL.64 [R1+0x800], R150 ;  /* 0x0008009601007387 */ /* 0x000fe80000100a00 */
        /* <DEDUP_REMOVED lines=60> */
[----:B------:R0:W-:Y:S04]  /*2530*/  STL.64 [R1+0x618], R28 ;  /* 0x0006181c01007387 */ /* 0x0001e80000100a00 */
[----:B0-----:R-:W2:Y:S04]  /*2540*/  LDL.LU R28, [R1] ;  /* 0x00000000011c7983 */ /* 0x001ea80000300800 */
[----:B------:R-:W2:Y:S04]  /*2550*/  LDL.LU R29, [R1+0x4] ;  /* 0x00000400011d7983 */ /* 0x000ea80000300800 */
        /* <DEDUP_REMOVED lines=32> */
[----:B------:R-:W2:Y:S01]  /*2760*/  LDL.LU R62, [R1+0x88] ;  /* 0x00008800013e7983 */ /* 0x000ea20000300800 */
        /* <DEDUP_REMOVED lines=93> */
[----:B------:R-:W-:Y:S01]  /*2d40*/  UIADD3 UR8, UR6, 0x2, URZ ;  /* 0x0000000206087890 */ /* 0x000fe2000fffe03f */
[----:B------:R-:W-:-:S06]  /*2d50*/  UMOV UR11, 0x40000040 ;  /* 0x40000040000b7882 */ /* 0x000fcc0000000000 */
[----:B------:R-:W-:Y:S01]  /*2d60*/  UMOV UR10, UR8 ;  /* 0x00000008000a7c82 */ /* 0x000fe20008000000 */
[----:B--2---:R-:W-:-:S06]  /*2d70*/  WARPGROUP.ARRIVE ;  /* 0x00000000000079c5 */ /* 0x004fcc0000000000 */
[----:B------:R-:W-:Y:S03]  /*2d80*/  HGMMA.64x256x8.F32.TF32 R28, R156, gdesc[UR8], R28, gsb0 ;  /* 0x07e000089c1c7df0 */ /* 0x000fe6000800281c */
[----:B------:R-:W-:Y:S02]  /*2d90*/  WARPGROUP.DEPBAR.LE gsb0, 0x0 ;  /* 0x00008000000079c5 */ /* 0x000fe40000010000 */
[----:B------:R-:W-:Y:S04]  /*2da0*/  STL.64 [R1], R28 ;  /* 0x0000001c01007387 */ /* 0x000fe80000100a00 */
        /* <DEDUP_REMOVED lines=63> */
[----:B0-----:R-:W2:Y:S04]  /*31a0*/  LDL.LU.64 R154, [R1+0x810] ;  /* 0x00081000019a7983 */ /* 0x001ea80000300a00 */
[----:B------:R-:W2:Y:S04]  /*31b0*/  LDL.LU.64 R152, [R1+0x808] ;  /* 0x0008080001987983 */ /* 0x000ea80000300a00 */
        /* <DEDUP_REMOVED lines=61> */
[----:B------:R-:W2:Y:S02]  /*3590*/  LDL.LU.64 R28, [R1+0x618] ;  /* 0x00061800011c7983 */ /* 0x000ea40000300a00 */
[----:B--2---:R-:W-:-:S06]  /*35a0*/  WARPGROUP.ARRIVE ;  /* 0x00000000000079c5 */ /* 0x004fcc0000000000 */
[----:B------:R-:W-:Y:S03]  /*35b0*/  HGMMA.64x256x8.F32.TF32 R24, R152, gdesc[UR8], R24, gsb0 ;  /* 0x07e0000898187df0 */ /* 0x000fe60008002818 */
        /* <DEDUP_REMOVED lines=63> */
[----:B------:R-:W-:Y:S04]  /*39b0*/  LDS R156, [R3+0xa00] ;  /* 0x000a0000039c7984 */ /* 0x000fe80000000800 */
[----:B------:R-:W-:Y:S04]  /*39c0*/  LDS R157, [R3+0xe00] ;  /* 0x000e0000039d7984 */ /* 0x000fe80000000800 */
[----:B0-----:R-:W2:Y:S04]  /*39d0*/  LDL.LU.64 R28, [R1] ;  /* 0x00000000011c7983 */ /* 0x001ea80000300a00 */
        /* <DEDUP_REMOVED lines=62> */
[----:B------:R-:W2:Y:S01]  /*3dc0*/  LDL.LU.64 R154, [R1+0x1f8] ;  /* 0x0001f800019a7983 */ /* 0x000ea20000300a00 */
[----:B------:R-:W-:Y:S01]  /*3dd0*/  UIADD3 UR8, UR6, 0x4, URZ ;  /* 0x0000000406087890 */ /* 0x000fe2000fffe03f */
[----:B------:R-:W-:-:S02]  /*3de0*/  UMOV UR11, 0x40000040 ;  /* 0x40000040000b7882 */ /* 0x000fc40000000000 */
[----:B------:R-:W-:Y:S04]  /*3df0*/  LDS R158, [R0+0xa00] ;  /* 0x000a0000009e7984 */ /* 0x000fe80000000800 */
[----:B------:R-:W2:Y:S01]  /*3e00*/  LDS R159, [R0+0xe00] ;  /* 0x000e0000009f7984 */ /* 0x000ea20000000800 */
[----:B------:R-:W-:Y:S01]  /*3e10*/  UMOV UR10, UR8 ;  /* 0x00000008000a7c82 */ /* 0x000fe20008000000 */
[----:B--2---:R-:W-:-:S06]  /*3e20*/  WARPGROUP.ARRIVE ;  /* 0x00000000000079c5 */ /* 0x004fcc0000000000 */
[----:B------:R-:W-:Y:S03]  /*3e30*/  HGMMA.64x256x8.F32.TF32 R28, R156, gdesc[UR8], R28, gsb0 ;  /* 0x07e000089c1c7df0 */ /* 0x000fe6000800281c */
[----:B------:R-:W-:Y:S02]  /*3e40*/  WARPGROUP.DEPBAR.LE gsb0, 0x0 ;  /* 0x00008000000079c5 */ /* 0x000fe40000010000 */
[----:B------:R-:W-:Y:S01]  /*3e50*/  STL.64 [R1], R28 ;  /* 0x0000001c01007387 */ /* 0x000fe20000100a00 */
[----:B------:R-:W-:Y:S01]  /*3e60*/  IMAD.MOV.U32 R19, RZ, RZ, R150 ;  /* 0x000000ffff137224 */ /* 0x000fe200078e0096 */
[----:B------:R-:W-:Y:S01]  /*3e70*/  MOV R18, R151 ;  /* 0x0000009700127202 */ /* 0x000fe20000000f00 */
[----:B------:R-:W-:Y:S01]  /*3e80*/  IMAD.MOV.U32 R21, RZ, RZ, R148 ;  /* 0x000000ffff157224 */ /* 0x000fe200078e0094 */
[----:B------:R-:W-:Y:S01]  /*3e90*/  STL.64 [R1+0x8], R30 ;  /* 0x0000081e01007387 */ /* 0x000fe20000100a00 */
        /* <DEDUP_REMOVED lines=47> */
[----:B------:R0:W-:Y:S01]  /*4190*/  STL [R1+0x68], R54 ;  /* 0x0000683601007387 */ /* 0x0001e20000100800 */
[----:B------:R-:W-:Y:S01]  /*41a0*/  MOV R188, R113 ;  /* 0x0000007100bc7202 */ /* 0x000fe20000000f00 */
[----:B------:R-:W-:Y:S01]  /*41b0*/  IMAD.MOV.U32 R191, RZ, RZ, R110 ;  /* 0x000000ffffbf7224 */ /* 0x000fe200078e006e */
[----:B------:R-:W-:Y:S01]  /*41c0*/  MOV R190, R111 ;  /* 0x0000006f00be7202 */ /* 0x000fe20000000f00 */
[----:B------:R-:W2:Y:S01]  /*41d0*/  LDL.LU.64 R150, [R1+0x610] ;  /* 0x0006100001967983 */ /* 0x000ea20000300a00 */
[----:B------:R-:W-:Y:S01]  /*41e0*/  IMAD.MOV.U32 R193, RZ, RZ, R108 ;  /* 0x000000ffffc17224 */ /* 0x000fe200078e006c */
[----:B------:R-:W-:Y:S01]  /*41f0*/  MOV R192, R109 ;  /* 0x0000006d00c07202 */ /* 0x000fe20000000f00 */
[----:B------:R-:W-:Y:S01]  /*4200*/  IMAD.MOV.U32 R195, RZ, RZ, R106 ;  /* 0x000000ffffc37224 */ /* 0x000fe200078e006a */
[----:B------:R-:W2:Y:S01]  /*4210*/  LDL.LU.64 R148, [R1+0x608] ;  /* 0x0006080001947983 */ /* 0x000ea20000300a00 */
        /* <DEDUP_REMOVED lines=68> */
[----:B------:R-:W-:Y:S01]  /*4660*/  MOV R16, R55 ;  /* 0x0000003700107202 */ /* 0x000fe20000000f00 */
[----:B------:R-:W-:Y:S01]  /*4670*/  IMAD.MOV.U32 R17, RZ, RZ, R152 ;  /* 0x000000ffff117224 */ /* 0x000fe200078e0098 */
[----:B------:R-:W-:Y:S01]  /*4680*/  MOV R15, R153 ;  /* 0x00000099000f7202 */ /* 0x000fe20000000f00 */
[----:B------:R-:W2:Y:S01]  /*4690*/  LDL.LU.64 R112, [R1+0x578] ;  /* 0x0005780001707983 */ /* 0x000ea20000300a00 */
[----:B------:R-:W-:Y:S01]  /*46a0*/  IMAD.MOV.U32 R14, RZ, RZ, R154 ;  /* 0x000000ffff0e7224 */ /* 0x000fe200078e009a */
[----:B------:R-:W-:-:S02]  /*46b0*/  MOV R8, R155 ;  /* 0x0000009b00087202 */ /* 0x000fc40000000f00 */
        /* <DEDUP_REMOVED lines=42> */
[----:B------:R-:W-:Y:S04]  /*4960*/  LDS R152, [R3+0x4a00] ;  /* 0x004a000003987984 */ /* 0x000fe80000000800 */
[----:B------:R-:W-:Y:S04]  /*4970*/  LDS R153, [R3+0x4e00] ;  /* 0x004e000003997984 */ /* 0x000fe80000000800 */
[----:B------:R-:W-:Y:S04]  /*4980*/  LDS R154, [R0+0x4a00] ;  /* 0x004a0000009a7984 */ /* 0x000fe80000000800 */
[----:B------:R-:W2:Y:S02]  /*4990*/  LDS R155, [R0+0x4e00] ;  /* 0x004e0000009b7984 */ /* 0x000ea40000000800 */
        /* <DEDUP_REMOVED lines=92> */
[----:B------:R-:W-:Y:S01]  /*4f60*/  MOV R142, R159 ;  /* 0x0000009f008e7202 */ /* 0x000fe20000000f00 */
[----:B------:R-:W-:Y:S01]  /*4f70*/  IMAD.MOV.U32 R143, RZ, RZ, R158 ;  /* 0x000000ffff8f7224 */ /* 0x000fe200078e009e */
[----:B------:R-:W-:Y:S01]  /*4f80*/  MOV R144, R157 ;  /* 0x0000009d00907202 */ /* 0x000fe20000000f00 */
[----:B------:R-:W-:Y:S01]  /*4f90*/  IMAD.MOV.U32 R145, RZ, RZ, R156 ;  /* 0x000000ffff917224 */ /* 0x000fe200078e009c */
[----:B------:R-:W-:Y:S04]  /*4fa0*/  LDS R157, [R3+0xf00] ;  /* 0x000f0000039d7984 */ /* 0x000fe80000000800 */
[----:B------:R-:W-:Y:S04]  /*4fb0*/  LDS R156, [R3+0xb00] ;  /* 0x000b0000039c7984 */ /* 0x000fe80000000800 */
[----:B------:R-:W-:Y:S04]  /*4fc0*/  LDS R158, [R0+0xb00] ;  /* 0x000b0000009e7984 */ /* 0x000fe80000000800 */
[----:B------:R-:W2:Y:S01]  /*4fd0*/  LDS R159, [R0+0xf00] ;  /* 0x000f0000009f7984 */ /* 0x000ea20000000800 */
        /* <DEDUP_REMOVED lines=98> */
[----:B------:R0:W5:Y:S01]  /*5600*/  LDL.LU R16, [R1+0x420] ;  /* 0x0004200001107983 */ /* 0x0001620000300800 */
[----:B------:R-:W-:-:S03]  /*5610*/  UMOV UR7, 0x40000040 ;  /* 0x4000004000077882 */ /* 0x000fc60000000000 */
[----:B------:R0:W5:Y:S04]  /*5620*/  LDL.LU R13, [R1+0x41c] ;  /* 0x00041c00010d7983 */ /* 0x0001680000300800 */
        /* <DEDUP_REMOVED lines=8> */
[----:B------:R0:W5:Y:S01]  /*56b0*/  LDL.LU R2, [R1+0x3f8] ;  /* 0x0003f80001027983 */ /* 0x0001620000300800 */
        /* <DEDUP_REMOVED lines=65> */
[----:B------:R-:W-:Y:S04]  /*5ad0*/  STL.64 [R1+0x1f0], R152 ;  /* 0x0001f09801007387 */ /* 0x000fe80000100a00 */
[----:B------:R-:W-:Y:S04]  /*5ae0*/  STL.64 [R1+0x1f8], R154 ;  /* 0x0001f89a01007387 */ /* 0x000fe80000100a00 */
[----:B-1----:R-:W2:Y:S04]  /*5af0*/  LDL.LU.64 R150, [R1+0x3f0] ;  /* 0x0003f00001967983 */ /* 0x002ea80000300a00 */
        /* <DEDUP_REMOVED lines=68> */
[----:B0-----:R-:W-:Y:S05]  /*5f40*/  @!P2 BRA `(.L_x_22) ;  /* 0x000000a80030a947 */ /* 0x001fea0003800000 */
[----:B------:R-:W-:Y:S05]  /*5f50*/  @!P0 BRA `(.L_x_23) ;  /* 0x0000000000048947 */ /* 0x000fea0003800000 */
[----:B------:R-:W-:Y:S01]  /*5f60*/  BPT.TRAP 0x1 ;  /* 0x000000040000795c */ /* 0x000fe20000300000 */
.L_x_23:
[----:B------:R-:W-:Y:S05]  /*5f70*/  @P1 BRA `(.L_x_24) ;  /* 0x0000000000181947 */ /* 0x000fea0003800000 */
[----:B------:R-:W0:Y:S01]  /*5f80*/  S2UR UR6, SR_CgaCtaId ;  /* 0x00000000000679c3 */ /* 0x000e220000008800 */
[----:B------:R-:W-:Y:S02]  /*5f90*/  UMOV UR5, 0x400 ;  /* 0x0000040000057882 */ /* 0x000fe40000000000 */
[----:B0-----:R-:W-:-:S06]  /*5fa0*/  ULEA UR5, UR6, UR5, 0x18 ;  /* 0x0000000506057291 */ /* 0x001fcc000f8ec03f */
[----:B-----5:R-:W-:-:S04]  /*5fb0*/  LEA R0, R4, UR5, 0x3 ;  /* 0x0000000504007c11 */ /* 0x020fc8000f8e18ff */
[----:B------:R-:W0:Y:S02]  /*5fc0*/  SYNCS.PHASECHK.TRANS64.TRYWAIT P1, [R0+URZ], R7 ;  /* 0x00000007000075a7 */ /* 0x000e24000802017f */
[----:B0-----:R-:W-:Y:S05]  /*5fd0*/  @!P1 BRA `(.L_x_25) ;  /* 0x000001b000709947 */ /* 0x001fea0003800000 */
.L_x_24:
[----:B------:R-:W1:Y:S01]  /*5fe0*/  S2UR UR6, SR_CgaCtaId ;  /* 0x00000000000679c3 */ /* 0x000e620000008800 */
[----:B------:R-:W-:Y:S01]  /*5ff0*/  UMOV UR5, 0x400 ;  /* 0x0000040000057882 */ /* 0x000fe20000000000 */
[----:B0----5:R-:W-:-:S04]  /*6000*/  SHF.L.U32 R0, R4, 0xd, RZ ;  /* 0x0000000d04007819 */ /* 0x021fc800000006ff */
[----:B------:R-:W-:Y:S02]  /*6010*/  LOP3.LUT R161, R0, R13, RZ, 0xfc, !PT ;  /* 0x0000000d00a17212 */ /* 0x000fe400078efcff */
[----:B------:R-:W0:Y:S01]  /*6020*/  LDC R3, c[0x0][0x28c] ;  /* 0x0000a300ff037b82 */ /* 0x000e220000000800 */
[----:B-1----:R-:W-:-:S03]  /*6030*/  ULEA UR9, UR6, UR5, 0x18 ;  /* 0x0000000506097291 */ /* 0x002fc6000f8ec03f */
[----:B------:R-:W-:-:S03]  /*6040*/  UMOV UR5, UR39 ;  /* 0x0000002700057c82 */ /* 0x000fc60008000000 */
[----:B------:R-:W-:Y:S02]  /*6050*/  LEA R161, R161, UR9, 0x2 ;  /* 0x00000009a1a17c11 */ /* 0x000fe4000f8e10ff */
[----:B0-----:R-:W-:-:S03]  /*6060*/  ISETP.GE.AND P1, PT, R3, 0x41, PT ;  /* 0x000000410300780c */ /* 0x001fc60003f26270 */
[----:B------:R-:W-:Y:S01]  /*6070*/  IMAD.IADD R163, R11, 0x1, R161 ;  /* 0x000000010ba37824 */ /* 0x000fe200078e02a1 */
[----:B------:R0:W1:Y:S04]  /*6080*/  LDS R164, [R161+0x800] ;  /* 0x00080000a1a47984 */ /* 0x0000680000000800 */
[----:B------:R0:W2:Y:S04]  /*6090*/  LDS R165, [R161+0xc00] ;  /* 0x000c0000a1a57984 */ /* 0x0000a80000000800 */
[----:B------:R0:W3:Y:S04]  /*60a0*/  LDS R160, [R161+0x4800] ;  /* 0x00480000a1a07984 */ /* 0x0000e80000000800 */
[----:B------:R0:W4:Y:S04]  /*60b0*/  LDS R166, [R163+0x800] ;  /* 0x00080000a3a67984 */ /* 0x0001280000000800 */
[----:B------:R0:W0:Y:S04]  /*60c0*/  LDS R167, [R163+0xc00] ;  /* 0x000c0000a3a77984 */ /* 0x0000280000000800 */
[----:B------:R0:W0:Y:S04]  /*60d0*/  LDS R162, [R163+0x4800] ;  /* 0x00480000a3a27984 */ /* 0x0000280000000800 */
[----:B------:R-:W0:Y:S04]  /*60e0*/  LDS R161, [R161+0x4c00] ;  /* 0x004c0000a1a17984 */ /* 0x000e280000000800 */
[----:B------:R-:W0:Y:S01]  /*60f0*/  LDS R163, [R163+0x4c00] ;  /* 0x004c0000a3a37984 */ /* 0x000e220000000800 */
[----:B------:R-:W-:Y:S05]  /*6100*/  @!P1 BRA `(.L_x_26) ;  /* 0x0000005000b89947 */ /* 0x000fea0003800000 */
[----:B------:R-:W-:Y:S01]  /*6110*/  R2UR UR8, R4 ;  /* 0x00000000040872ca */ /* 0x000fe200000e0000 */
[----:B------:R-:W-:Y:S01]  /*6120*/  UIADD3 UR6, UR40, -0x1, URZ ;  /* 0xffffffff28067890 */ /* 0x000fe2000fffe03f */
[----:B------:R-:W-:-:S13]  /*6130*/  UMOV UR5, UR39 ;  /* 0x0000002700057c82 */ /* 0x000fda0008000000 */
.L_x_34:
[----:B------:R-:W-:-:S04]  /*6140*/  UIADD3 UR7, UR8, 0x1, URZ ;  /* 0x0000000108077890 */ /* 0x000fc8000fffe03f */
[----:B------:R-:W-:-:S04]  /*6150*/  UISETP.NE.AND UP0, UPT, UR7, 0x3, UPT ;  /* 0x000000030700788c */ /* 0x000fc8000bf05270 */
[----:B------:R-:W-:Y:S02]  /*6160*/  USEL UR9, URZ, 0x1, UP0 ;  /* 0x000000013f097887 */ /* 0x000fe40008000000 */
[----:B------:R-:W-:-:S04]  /*6170*/  USEL UR7, UR7, URZ, UP0 ;  /* 0x0000003f07077287 */ /* 0x000fc80008000000 */
[----:B------:R-:W-:Y:S02]  /*6180*/  LOP3.LUT R6, R6, UR9, RZ, 0x3c, !PT ;  /* 0x0000000906067c12 */ /* 0x000fe4000f8e3cff */
[----:B------:R-:W-:Y:S01]  /*6190*/  MOV R4, UR7 ;  /* 0x0000000700047c02 */ /* 0x000fe20008000f00 */
[----:B------:R-:W-:Y:S06]  /*61a0*/  @!P0 BRA `(.L_x_27) ;  /* 0x0000000000048947 */ /* 0x000fec0003800000 */
[----:B------:R-:W-:Y:S01]  /*61b0*/  BPT.TRAP 0x1 ;  /* 0x000000040000795c */ /* 0x000fe20000300000 */
.L_x_27:
        /* <DEDUP_REMOVED lines=64> */
[----:B-----5:R-:W0:Y:S04]  /*65c0*/  LDL.LU.64 R24, [R1] ;  /* 0x0000000001187983 */ /* 0x020e280000300a00 */
[----:B------:R-:W0:Y:S04]  /*65d0*/  LDL.LU.64 R26, [R1+0x8] ;  /* 0x00000800011a7983 */ /* 0x000e280000300a00 */
        /* <DEDUP_REMOVED lines=61> */
[----:B------:R-:W0:Y:S01]  /*69b0*/  LDL.LU.64 R150, [R1+0x1f8] ;  /* 0x0001f80001967983 */ /* 0x000e220000300a00 */
[----:B------:R-:W5:Y:S01]  /*69c0*/  S2UR UR7, SR_CgaCtaId ;  /* 0x00000000000779c3 */ /* 0x000f620000008800 */
[----:B------:R-:W-:Y:S01]  /*69d0*/  UMOV UR9, 0x400 ;  /* 0x0000040000097882 */ /* 0x000fe20000000000 */
[----:B------:R-:W-:Y:S01]  /*69e0*/  SHF.L.U32 R7, R6, 0x1f, RZ ;  /* 0x0000001f06077819 */ /* 0x000fe200000006ff */
[----:B------:R-:W-:Y:S01]  /*69f0*/  ULEA UR10, UR8, UR4, 0xb ;  /* 0x00000004080a7291 */ /* 0x000fe2000f8e583f */
[----:B------:R-:W-:Y:S01]  /*6a00*/  UMOV UR11, 0x40000040 ;  /* 0x40000040000b7882 */ /* 0x000fe20000000000 */
[----:B-----5:R-:W-:-:S06]  /*6a10*/  ULEA UR9, UR7, UR9, 0x18 ;  /* 0x0000000907097291 */ /* 0x020fcc000f8ec03f */
[----:B------:R-:W-:-:S04]  /*6a20*/  LEA R8, R4, UR9, 0x3 ;  /* 0x0000000904087c11 */ /* 0x000fc8000f8e18ff */
[----:B------:R0:W0:Y:S02]  /*6a30*/  SYNCS.PHASECHK.TRANS64.TRYWAIT P1, [R8+URZ], R7 ;  /* 0x00000007080075a7 */ /* 0x000024000802017f */
[----:B012-4-:R-:W-:-:S06]  /*6a40*/  WARPGROUP.ARRIVE ;  /* 0x00000000000079c5 */ /* 0x017fcc0000000000 */
[----:B------:R-:W-:Y:S03]  /*6a50*/  HGMMA.64x256x8.F32.TF32 R24, R164, gdesc[UR8], R24, gsb0 ;  /* 0x07e00008a4187df0 */ /* 0x000fe60008002818 */
[----:B------:R-:W-:Y:S02]  /*6a60*/  WARPGROUP.DEPBAR.LE gsb0, 0x0 ;  /* 0x00008000000079c5 */ /* 0x000fe40000010000 */
        /* <DEDUP_REMOVED lines=68> */
[----:B------:R-:W3:Y:S01]  /*6eb0*/  LDL.LU.64 R150, [R1+0x5f0] ;  /* 0x0005f00001967983 */ /* 0x000ee20000300a00 */
[----:B------:R-:W-:Y:S01]  /*6ec0*/  IMAD.MOV.U32 R191, RZ, RZ, R101 ;  /* 0x000000ffffbf7224 */ /* 0x000fe200078e0065 */
[----:B------:R-:W-:Y:S01]  /*6ed0*/  MOV R194, R98 ;  /* 0x0000006200c27202 */ /* 0x000fe20000000f00 */
[----:B------:R-:W-:Y:S01]  /*6ee0*/  IMAD.MOV.U32 R193, RZ, RZ, R99 ;  /* 0x000000ffffc17224 */ /* 0x000fe200078e0063 */
[----:B------:R-:W3:Y:S01]  /*6ef0*/  LDL.LU.64 R148, [R1+0x5e8] ;  /* 0x0005e80001947983 */ /* 0x000ee20000300a00 */
        /* <DEDUP_REMOVED lines=52> */
[----:B------:R-:W-:-:S02]  /*7240*/  IMAD.MOV.U32 R233, RZ, RZ, R59 ;  /* 0x000000ffffe97224 */ /* 0x000fc400078e003b */
[----:B------:R-:W-:Y:S01]  /*7250*/  IMAD.MOV.U32 R235, RZ, RZ, R57 ;  /* 0x000000ffffeb7224 */ /* 0x000fe200078e0039 */
[----:B------:R-:W3:Y:S04]  /*7260*/  LDL.LU.64 R120, [R1+0x578] ;  /* 0x0005780001787983 */ /* 0x000ee80000300a00 */
        /* <DEDUP_REMOVED lines=31> */
[----:B0-----:R-:W3:Y:S04]  /*7460*/  LDL.LU.64 R56, [R1+0x478] ;  /* 0x0004780001387983 */ /* 0x001ee80000300a00 */
        /* <DEDUP_REMOVED lines=15> */
[----:B------:R-:W3:Y:S01]  /*7560*/  LDL.LU.64 R24, [R1+0x3f8] ;  /* 0x0003f80001187983 */ /* 0x000ee20000300a00 */
[----:B------:R-:W-:Y:S01]  /*7570*/  UMOV UR14, UR10 ;  /* 0x0000000a000e7c82 */ /* 0x000fe20008000000 */
[----:B------:R-:W-:Y:S01]  /*7580*/  UMOV UR15, UR11 ;  /* 0x0000000b000f7c82 */ /* 0x000fe20008000000 */
[----:B---3--:R-:W-:-:S06]  /*7590*/  WARPGROUP.ARRIVE ;  /* 0x00000000000079c5 */ /* 0x008fcc0000000000 */
        /* <DEDUP_REMOVED lines=97> */
[----:B------:R-:W-:-:S02]  /*7bb0*/  IMAD.MOV.U32 R140, RZ, RZ, R152 ;  /* 0x000000ffff8c7224 */ /* 0x000fc400078e0098 */
[----:B------:R-:W-:Y:S02]  /*7bc0*/  IMAD.MOV.U32 R152, RZ, RZ, R3 ;  /* 0x000000ffff987224 */ /* 0x000fe400078e0003 */
[----:B------:R-:W0:Y:S01]  /*7bd0*/  S2R R3, SR_TID.X ;  /* 0x0000000000037919 */ /* 0x000e220000002100 */
[----:B------:R-:W-:Y:S01]  /*7be0*/  MOV R139, R153 ;  /* 0x00000099008b7202 */ /* 0x000fe20000000f00 */
[----:B------:R-:W-:Y:S01]  /*7bf0*/  IMAD.MOV.U32 R138, RZ, RZ, R154 ;  /* 0x000000ffff8a7224 */ /* 0x000fe200078e009a */
[----:B------:R-:W-:Y:S01]  /*7c00*/  MOV R153, R9 ;  /* 0x0000000900997202 */ /* 0x000fe20000000f00 */
[----:B------:R-:W-:Y:S01]  /*7c10*/  IMAD.MOV.U32 R154, RZ, RZ, R5 ;  /* 0x000000ffff9a7224 */ /* 0x000fe200078e0005 */
[----:B------:R-:W-:Y:S01]  /*7c20*/  MOV R151, R10 ;  /* 0x0000000a00977202 */ /* 0x000fe20000000f00 */
[----:B------:R-:W-:Y:S01]  /*7c30*/  IMAD.MOV.U32 R150, RZ, RZ, R12 ;  /* 0x000000ffff967224 */ /* 0x000fe200078e000c */
[----:B------:R-:W-:Y:S02]  /*7c40*/  MOV R137, R155 ;  /* 0x0000009b00897202 */ /* 0x000fe40000000f00 */
[----:B------:R-:W-:Y:S01]  /*7c50*/  MOV R155, R0 ;  /* 0x00000000009b7202 */ /* 0x000fe20000000f00 */
[----:B0-----:R-:W-:Y:S01]  /*7c60*/  IMAD.SHL.U32 R9, R3, 0x10, RZ ;  /* 0x0000001003097824 */ /* 0x001fe200078e00ff */
[----:B------:R-:W-:-:S04]  /*7c70*/  SHF.R.U32.HI R5, RZ, 0x2, R3 ;  /* 0x00000002ff057819 */ /* 0x000fc80000011603 */
[----:B------:R-:W-:Y:S02]  /*7c80*/  LOP3.LUT R9, R9, 0xe00, RZ, 0xc0, !PT ;  /* 0x00000e0009097812 */ /* 0x000fe400078ec0ff */
[C---:B------:R-:W-:Y:S02]  /*7c90*/  LOP3.LUT R10, R5.reuse, 0x4, RZ, 0xc0, !PT ;  /* 0x00000004050a7812 */ /* 0x040fe400078ec0ff */
[----:B------:R-:W-:Y:S02]  /*7ca0*/  LOP3.LUT R12, R5, 0x3, RZ, 0xc0, !PT ;  /* 0x00000003050c7812 */ /* 0x000fe400078ec0ff */
[----:B------:R-:W-:Y:S02]  /*7cb0*/  LOP3.LUT R0, R9, R10, RZ, 0xfc, !PT ;  /* 0x0000000a09007212 */ /* 0x000fe400078efcff */
[----:B------:R-:W-:Y:S02]  /*7cc0*/  SHF.L.U32 R3, R3, 0x3, RZ ;  /* 0x0000000303037819 */ /* 0x000fe400000006ff */
[----:B------:R-:W-:-:S04]  /*7cd0*/  LOP3.LUT R0, R0, R12, RZ, 0xfc, !PT ;  /* 0x0000000c00007212 */ /* 0x000fc800078efcff */
[----:B------:R-:W-:Y:S01]  /*7ce0*/  LOP3.LUT R3, R0, 0x18, R3, 0xf8, !PT ;  /* 0x0000001800037812 */ /* 0x000fe200078ef803 */
[----:B------:R-:W-:-:S05]  /*7cf0*/  IMAD.U32 R0, RZ, RZ, UR8 ;  /* 0x00000008ff007e24 */ /* 0x000fca000f8e00ff */
[----:B------:R-:W-:-:S04]  /*7d00*/  LEA R0, R0, R3, 0xd ;  /* 0x0000000300007211 */ /* 0x000fc800078e68ff */
[----:B------:R-:W-:Y:S01]  /*7d10*/  LEA R0, R0, UR9, 0x2 ;  /* 0x0000000900007c11 */ /* 0x000fe2000f8e10ff */
[----:B------:R-:W-:-:S04]  /*7d20*/  IMAD.MOV.U32 R134, RZ, RZ, R158 ;  /* 0x000000ffff867224 */ /* 0x000fc800078e009e */
[----:B------:R-:W-:Y:S01]  /*7d30*/  IMAD.IADD R3, R11, 0x1, R0 ;  /* 0x000000010b037824 */ /* 0x000fe200078e0200 */
[----:B------:R-:W-:Y:S01]  /*7d40*/  MOV R133, R159 ;  /* 0x0000009f00857202 */ /* 0x000fe20000000f00 */
[----:B------:R-:W-:Y:S01]  /*7d50*/  IMAD.MOV.U32 R136, RZ, RZ, R156 ;  /* 0x000000ffff887224 */ /* 0x000fe200078e009c */
[----:B------:R-:W-:Y:S01]  /*7d60*/  MOV R135, R157 ;  /* 0x0000009d00877202 */ /* 0x000fe20000000f00 */
[----:B------:R-:W-:Y:S04]  /*7d70*/  LDS R156, [R0+0x900] ;  /* 0x00090000009c7984 */ /* 0x000fe80000000800 */
[----:B------:R-:W-:Y:S04]  /*7d80*/  LDS R157, [R0+0xd00] ;  /* 0x000d0000009d7984 */ /* 0x000fe80000000800 */
[----:B------:R-:W-:Y:S04]  /*7d90*/  LDS R158, [R3+0x900] ;  /* 0x00090000039e7984 */ /* 0x000fe80000000800 */
[----:B------:R-:W2:Y:S01]  /*7da0*/  LDS R159, [R3+0xd00] ;  /* 0x000d0000039f7984 */ /* 0x000ea20000000800 */
        /* <DEDUP_REMOVED lines=220> */
[----:B------:R0:W1:Y:S04]  /*8b70*/  LDS R156, [R0+0xa00] ;  /* 0x000a0000009c7984 */ /* 0x0000680000000800 */
[----:B------:R0:W2:Y:S04]  /*8b80*/  LDS R157, [R0+0xe00] ;  /* 0x000e0000009d7984 */ /* 0x0000a80000000800 */
[----:B------:R0:W3:Y:S04]  /*8b90*/  LDS R152, [R0+0x4a00] ;  /* 0x004a000000987984 */ /* 0x0000e80000000800 */
[----:B------:R0:W4:Y:S04]  /*8ba0*/  LDS R153, [R0+0x4e00] ;  /* 0x004e000000997984 */ /* 0x0001280000000800 */
[----:B------:R0:W0:Y:S04]  /*8bb0*/  LDS R158, [R3+0xa00] ;  /* 0x000a0000039e7984 */ /* 0x0000280000000800 */
[----:B------:R0:W0:Y:S04]  /*8bc0*/  LDS R159, [R3+0xe00] ;  /* 0x000e0000039f7984 */ /* 0x0000280000000800 */
[----:B------:R0:W0:Y:S04]  /*8bd0*/  LDS R154, [R3+0x4a00] ;  /* 0x004a0000039a7984 */ /* 0x0000280000000800 */
[----:B------:R0:W0:Y:S01]  /*8be0*/  LDS R155, [R3+0x4e00] ;  /* 0x004e0000039b7984 */ /* 0x0000220000000800 */
[----:B------:R-:W-:Y:S05]  /*8bf0*/  @!P0 BRA `(.L_x_28) ;  /* 0x0000000000048947 */ /* 0x000fea0003800000 */
[----:B------:R-:W-:Y:S01]  /*8c00*/  BPT.TRAP 0x1 ;  /* 0x000000040000795c */ /* 0x000fe20000300000 */
.L_x_28:
[----:B------:R-:W-:Y:S02]  /*8c10*/  UISETP.GT.U32.AND UP0, UPT, UR54, 0x1, UPT ;  /* 0x000000013600788c */ /* 0x000fe4000bf04070 */
[----:B------:R-:W-:-:S04]  /*8c20*/  ULEA UR7, UR5, UR9, 0x3 ;  /* 0x0000000905077291 */ /* 0x000fc8000f8e183f */
[----:B------:R-:W-:Y:S01]  /*8c30*/  UIADD3 UR7, UR7, 0x18, URZ ;  /* 0x0000001807077890 */ /* 0x000fe2000fffe03f */
[----:B------:R-:W-:-:S03]  /*8c40*/  PLOP3.LUT P2, PT, PT, PT, UP0, 0x80, 0x0 ;  /* 0x000000000000781c */ /* 0x000fc60003f4f008 */
[----:B------:R-:W-:-:S09]  /*8c50*/  UPRMT UR7, URZ, 0x654, UR7 ;  /* 0x000006543f077896 */ /* 0x000fd20008000007 */
[----:B------:R-:W-:Y:S01]  /*8c60*/  SYNCS.ARRIVE.TRANS64.RED.A1T0 RZ, [UR7], RZ ;  /* 0x000000ffffff79a7 */ /* 0x000fe20008100407 */
[----:B------:R-:W-:Y:S05]  /*8c70*/  @P2 BRA `(.L_x_29) ;  /* 0x0000000000042947 */ /* 0x000fea0003800000 */
[----:B------:R-:W-:Y:S01]  /*8c80*/  BPT.TRAP 0x1 ;  /* 0x000000040000795c */ /* 0x000fe20000300000 */
.L_x_29:
[----:B0-----:R-:W-:Y:S04]  /*8c90*/  STL.64 [R1+0x400], R154 ;  /* 0x0004009a01007387 */ /* 0x001fe80000100a00 */
[----:B---34-:R-:W-:Y:S04]  /*8ca0*/  STL.64 [R1+0x3f8], R152 ;  /* 0x0003f89801007387 */ /* 0x018fe80000100a00 */
        /* <DEDUP_REMOVED lines=62> */
[----:B0-----:R-:W1:Y:S04]  /*9090*/  LDL.LU R28, [R1] ;  /* 0x00000000011c7983 */ /* 0x001e680000300800 */
[----:B------:R-:W1:Y:S04]  /*90a0*/  LDL.LU R29, [R1+0x4] ;  /* 0x00000400011d7983 */ /* 0x000e680000300800 */
        /* <DEDUP_REMOVED lines=125> */
[----:B------:R-:W1:Y:S01]  /*9880*/  LDL.LU R155, [R1+0x1fc] ;  /* 0x0001fc00019b7983 */ /* 0x000e620000300800 */
[----:B------:R-:W-:Y:S01]  /*9890*/  UIADD3 UR8, UR10, 0x4, URZ ;  /* 0x000000040a087890 */ /* 0x000fe2000fffe03f */
[----:B------:R-:W-:-:S06]  /*98a0*/  UMOV UR15, 0x40000040 ;  /* 0x40000040000f7882 */ /* 0x000fcc0000000000 */
[----:B------:R-:W-:Y:S01]  /*98b0*/  UMOV UR14, UR8 ;  /* 0x00000008000e7c82 */ /* 0x000fe20008000000 */
[----:B-12---:R-:W-:-:S06]  /*98c0*/  WARPGROUP.ARRIVE ;  /* 0x00000000000079c5 */ /* 0x006fcc0000000000 */
        /* <DEDUP_REMOVED lines=130> */
[----:B------:R-:W-:-:S04]  /*a0f0*/  UIADD3 UR5, UR5, 0x1, URZ ;  /* 0x0000000105057890 */ /* 0x000fc8000fffe03f */
[----:B------:R-:W-:-:S04]  /*a100*/  UISETP.NE.AND UP0, UPT, UR5, 0x3, UPT ;  /* 0x000000030500788c */ /* 0x000fc8000bf05270 */
[----:B------:R-:W-:Y:S01]  /*a110*/  USEL UR5, UR5, URZ, UP0 ;  /* 0x0000003f05057287 */ /* 0x000fe20008000000 */
        /* <DEDUP_REMOVED lines=13> */
.L_x_30:
[----:B------:R-:W-:Y:S04]  /*a1f0*/  BSSY B0, `(.L_x_31) ;  /* 0x0000004000007945 */ /* 0x000fe80003800000 */
[----:B------:R-:W-:Y:S05]  /*a200*/  @P1 BRA `(.L_x_32) ;  /* 0x0000000000081947 */ /* 0x000fea0003800000 */
[----:B------:R-:W5:Y:S02]  /*a210*/  SYNCS.PHASECHK.TRANS64.TRYWAIT P1, [R8+URZ], R7 ;  /* 0x00000007080075a7 */ /* 0x000f64000802017f */
[----:B-----5:R-:W-:Y:S05]  /*a220*/  @!P1 BRA `(.L_x_33) ;  /* 0x0000016c00f09947 */ /* 0x020fea0003800000 */
.L_x_32:
[----:B------:R-:W-:Y:S05]  /*a230*/  BSYNC B0 ;  /* 0x0000000000007941 */ /* 0x000fea0003800000 */
.L_x_31:
[----:B0-----:R-:W-:Y:S01]  /*a240*/  SHF.L.U32 R0, R4, 0xd, RZ ;  /* 0x0000000d04007819 */ /* 0x001fe200000006ff */
[----:B------:R-:W-:Y:S05]  /*a250*/  WARPSYNC.ALL ;  /* 0x0000000000007948 */ /* 0x000fea0003800000 */
[----:B------:R-:W-:-:S04]  /*a260*/  LOP3.LUT R161, R0, R13, RZ, 0xfc, !PT ;  /* 0x0000000d00a17212 */ /* 0x000fc800078efcff */
[----:B------:R-:W-:-:S05]  /*a270*/  LEA R161, R161, UR9, 0x2 ;  /* 0x00000009a1a17c11 */ /* 0x000fca000f8e10ff */
[----:B------:R-:W-:Y:S01]  /*a280*/  IMAD.IADD R163, R11, 0x1, R161 ;  /* 0x000000010ba37824 */ /* 0x000fe200078e02a1 */
[----:B------:R-:W0:Y:S04]  /*a290*/  LDS R164, [R161+0x800] ;  /* 0x00080000a1a47984 */ /* 0x000e280000000800 */
[----:B------:R-:W0:Y:S04]  /*a2a0*/  LDS R165, [R161+0xc00] ;  /* 0x000c0000a1a57984 */ /* 0x000e280000000800 */
[----:B------:R-:W0:Y:S04]  /*a2b0*/  LDS R160, [R161+0x4800] ;  /* 0x00480000a1a07984 */ /* 0x000e280000000800 */
[----:B------:R-:W0:Y:S04]  /*a2c0*/  LDS R166, [R163+0x800] ;  /* 0x00080000a3a67984 */ /* 0x000e280000000800 */
[----:B------:R-:W0:Y:S04]  /*a2d0*/  LDS R167, [R163+0xc00] ;  /* 0x000c0000a3a77984 */ /* 0x000e280000000800 */
[----:B------:R-:W0:Y:S04]  /*a2e0*/  LDS R162, [R163+0x4800] ;  /* 0x00480000a3a27984 */ /* 0x000e280000000800 */
[----:B------:R-:W0:Y:S04]  /*a2f0*/  LDS R161, [R161+0x4c00] ;  /* 0x004c0000a1a17984 */ /* 0x000e280000000800 */
[----:B------:R-:W0:Y:S04]  /*a300*/  LDS R163, [R163+0x4c00] ;  /* 0x004c0000a3a37984 */ /* 0x000e280000000800 */
[----:B------:R-:W-:Y:S04]  /*a310*/  STL.64 [R1+0x400], R154 ;  /* 0x0004009a01007387 */ /* 0x000fe80000100a00 */
        /* <DEDUP_REMOVED lines=63> */
[----:B---3--:R-:W1:Y:S04]  /*a710*/  LDL.LU.64 R28, [R1] ;  /* 0x00000000011c7983 */ /* 0x008e680000300a00 */
[----:B------:R-:W1:Y:S04]  /*a720*/  LDL.LU.64 R30, [R1+0x8] ;  /* 0x00000800011e7983 */ /* 0x000e680000300a00 */
        /* <DEDUP_REMOVED lines=61> */
[----:B------:R-:W1:Y:S01]  /*ab00*/  LDL.LU.64 R154, [R1+0x1f8] ;  /* 0x0001f800019a7983 */ /* 0x000e620000300a00 */
        /* <DEDUP_REMOVED lines=134> */
[----:B------:R-:W-:Y:S01]  /*b370*/  UISETP.GT.AND UP0, UPT, UR6, 0x2, UPT ;  /* 0x000000020600788c */ /* 0x000fe2000bf04270 */
[----:B------:R-:W-:Y:S01]  /*b380*/  R2UR UR8, R4 ;  /* 0x00000000040872ca */ /* 0x000fe200000e0000 */
[----:B------:R-:W-:-:S04]  /*b390*/  UIADD3 UR6, UR6, -0x1, URZ ;  /* 0xffffffff06067890 */ /* 0x000fc8000fffe03f */
[----:B------:R-:W-:Y:S01]  /*b3a0*/  PLOP3.LUT P1, PT, PT, PT, UP0, 0x80, 0x0 ;  /* 0x000000000000781c */ /* 0x000fe20003f2f008 */
[----:B--2---:R-:W-:-:S07]  /*b3b0*/  WARPGROUP.ARRIVE ;  /* 0x00000000000079c5 */ /* 0x004fce0000000000 */
[----:B------:R-:W-:Y:S03]  /*b3c0*/  HGMMA.64x256x8.F32.TF32 R24, R152, gdesc[UR8], R24, gsb0 ;  /* 0x07e0000898187df0 */ /* 0x000fe60008002818 */
[----:B------:R-:W-:Y:S02]  /*b3d0*/  WARPGROUP.DEPBAR.LE gsb0, 0x0 ;  /* 0x00008000000079c5 */ /* 0x000fe40000010000 */
[----:B0-----:R-:W-:Y:S05]  /*b3e0*/  @P1 BRA `(.L_x_34) ;  /* 0xffffffac00541947 */ /* 0x001fea000383ffff */
.L_x_26:
        /* <DEDUP_REMOVED lines=64> */
[----:B-1----:R-:W0:Y:S04]  /*b7f0*/  LDL.LU.64 R24, [R1] ;  /* 0x0000000001187983 */ /* 0x002e280000300a00 */
        /* <DEDUP_REMOVED lines=63> */
[----:B------:R-:W-:-:S02]  /*bbf0*/  LEA R6, R4, UR4, 0xb ;  /* 0x0000000404067c11 */ /* 0x000fc4000f8e58ff */
[----:B------:R-:W-:Y:S01]  /*bc00*/  MOV R7, 0x40000040 ;  /* 0x4000004000077802 */ /* 0x000fe20000000f00 */
[----:B------:R-:W1:Y:S01]  /*bc10*/  S2R R3, SR_TID.X ;  /* 0x0000000000037919 */ /* 0x000e620000002100 */
[----:B------:R-:W-:Y:S02]  /*bc20*/  R2UR UR6, R6 ;  /* 0x00000000060672ca */ /* 0x000fe400000e0000 */
[----:B------:R-:W-:Y:S01]  /*bc30*/  R2UR UR7, R7 ;  /* 0x00000000070772ca */ /* 0x000fe200000e0000 */
[----:B------:R-:W-:Y:S01]  /*bc40*/  STL [R1+0x414], R11 ;  /* 0x0004140b01007387 */ /* 0x000fe20000100800 */
[----:B------:R-:W-:-:S03]  /*bc50*/  LOP3.LUT R9, R12, R9, R10, 0xfe, !PT ;  /* 0x000000090c097212 */ /* 0x000fc600078efe0a */
[----:B------:R-:W-:Y:S04]  /*bc60*/  STL [R1+0x410], R16 ;  /* 0x0004101001007387 */ /* 0x000fe80000100800 */
[----:B------:R-:W-:Y:S04]  /*bc70*/  STL [R1+0x40c], R5 ;  /* 0x00040c0501007387 */ /* 0x000fe80000100800 */
[----:B------:R3:W-:Y:S01]  /*bc80*/  STL [R1+0x408], R2 ;  /* 0x0004080201007387 */ /* 0x0007e20000100800 */
[----:B-1----:R-:W-:-:S04]  /*bc90*/  SHF.L.U32 R3, R3, 0x3, RZ ;  /* 0x0000000303037819 */ /* 0x002fc800000006ff */
[----:B------:R-:W-:-:S05]  /*bca0*/  LOP3.LUT R9, R9, 0x18, R3, 0xf8, !PT ;  /* 0x0000001809097812 */ /* 0x000fca00078ef803 */
[----:B------:R-:W-:Y:S01]  /*bcb0*/  IMAD.IADD R0, R9, 0x1, R0 ;  /* 0x0000000109007824 */ /* 0x000fe200078e0200 */
[----:B0-2-4-:R-:W-:-:S06]  /*bcc0*/  WARPGROUP.ARRIVE ;  /* 0x00000000000079c5 */ /* 0x015fcc0000000000 */
        /* <DEDUP_REMOVED lines=128> */
[----:B---3--:R-:W-:Y:S01]  /*c4d0*/  MOV R2, R56 ;  /* 0x0000003800027202 */ /* 0x008fe20000000f00 */
[----:B------:R-:W-:Y:S01]  /*c4e0*/  IMAD.MOV.U32 R235, RZ, RZ, R57 ;  /* 0x000000ffffeb7224 */ /* 0x000fe200078e0039 */
[----:B------:R-:W2:Y:S01]  /*c4f0*/  LDL.LU.64 R116, [R1+0x588] ;  /* 0x0005880001747983 */ /* 0x000ea20000300a00 */
[----:B------:R-:W-:Y:S01]  /*c500*/  MOV R16, R54 ;  /* 0x0000003600107202 */ /* 0x000fe20000000f00 */
[----:B------:R-:W-:-:S02]  /*c510*/  IMAD.MOV.U32 R5, RZ, RZ, R55 ;  /* 0x000000ffff057224 */ /* 0x000fc400078e0037 */
[----:B------:R-:W2:Y:S01]  /*c520*/  LDL.LU.64 R114, [R1+0x580] ;  /* 0x0005800001727983 */ /* 0x000ea20000300a00 */
[----:B------:R-:W-:-:S03]  /*c530*/  IMAD.MOV.U32 R11, RZ, RZ, R53 ;  /* 0x000000ffff0b7224 */ /* 0x000fc600078e0035 */
        /* <DEDUP_REMOVED lines=45> */
[----:B------:R-:W-:-:S02]  /*c810*/  R2UR UR6, R6 ;  /* 0x00000000060672ca */ /* 0x000fc400000e0000 */
[----:B------:R-:W-:Y:S01]  /*c820*/  R2UR UR7, R7 ;  /* 0x00000000070772ca */ /* 0x000fe200000e0000 */
[----:B--2---:R-:W-:-:S12]  /*c830*/  WARPGROUP.ARRIVE ;  /* 0x00000000000079c5 */ /* 0x004fd80000000000 */
        /* <DEDUP_REMOVED lines=91> */
[----:B------:R-:W-:-:S03]  /*cdf0*/  MOV R53, R11 ;  /* 0x0000000b00357202 */ /* 0x000fc60000000f00 */
[----:B------:R-:W2:Y:S04]  /*ce00*/  LDL.LU R49, [R1+0x64] ;  /* 0x0000640001317983 */ /* 0x000ea80000300800 */
[----:B------:R-:W2:Y:S04]  /*ce10*/  LDL.LU R50, [R1+0x68] ;  /* 0x0000680001327983 */ /* 0x000ea80000300800 */
[----:B------:R-:W2:Y:S04]  /*ce20*/  LDL.LU R51, [R1+0x6c] ;  /* 0x00006c0001337983 */ /* 0x000ea80000300800 */
[----:B------:R-:W2:Y:S04]  /*ce30*/  LDL.LU R52, [R1+0x70] ;  /* 0x0000700001347983 */ /* 0x000ea80000300800 */
[----:B------:R-:W3:Y:S01]  /*ce40*/  LDL.LU R11, [R1+0x414] ;  /* 0x00041400010b7983 */ /* 0x000ee20000300800 */
[----:B------:R-:W-:Y:S01]  /*ce50*/  LEA R0, R0, UR9, 0x2 ;  /* 0x0000000900007c11 */ /* 0x000fe2000f8e10ff */
[----:B------:R-:W-:Y:S01]  /*ce60*/  IMAD.MOV.U32 R134, RZ, RZ, R154 ;  /* 0x000000ffff867224 */ /* 0x000fe200078e009a */
[----:B------:R-:W-:Y:S01]  /*ce70*/  MOV R133, R155 ;  /* 0x0000009b00857202 */ /* 0x000fe20000000f00 */
[----:B------:R-:W-:Y:S01]  /*ce80*/  IMAD.MOV.U32 R136, RZ, RZ, R152 ;  /* 0x000000ffff887224 */ /* 0x000fe200078e0098 */
[----:B------:R-:W-:Y:S01]  /*ce90*/  MOV R135, R153 ;  /* 0x0000009900877202 */ /* 0x000fe20000000f00 */
[----:B------:R-:W-:Y:S04]  /*cea0*/  LDS R152, [R0+0x900] ;  /* 0x0009000000987984 */ /* 0x000fe80000000800 */
[----:B------:R-:W-:Y:S01]  /*ceb0*/  LDS R153, [R0+0xd00] ;  /* 0x000d000000997984 */ /* 0x000fe20000000800 */
[----:B------:R-:W-:Y:S01]  /*cec0*/  MOV R149, R8 ;  /* 0x0000000800957202 */ /* 0x000fe20000000f00 */
[----:B------:R-:W-:Y:S01]  /*ced0*/  IMAD.MOV.U32 R9, RZ, RZ, 0x40000040 ;  /* 0x40000040ff097424 */ /* 0x000fe200078e00ff */
[----:B------:R-:W-:Y:S01]  /*cee0*/  IADD3 R8, R6, 0x2, RZ ;  /* 0x0000000206087810 */ /* 0x000fe20007ffe0ff */
[----:B------:R-:W-:Y:S01]  /*cef0*/  IMAD.MOV.U32 R54, RZ, RZ, R16 ;  /* 0x000000ffff367224 */ /* 0x000fe200078e0010 */
[----:B------:R-:W-:Y:S01]  /*cf00*/  MOV R55, R5 ;  /* 0x0000000500377202 */ /* 0x000fe20000000f00 */
[----:B------:R-:W-:Y:S01]  /*cf10*/  IMAD.MOV.U32 R56, RZ, RZ, R2 ;  /* 0x000000ffff387224 */ /* 0x000fe200078e0002 */
[----:B------:R-:W-:Y:S01]  /*cf20*/  R2UR UR6, R8 ;  /* 0x00000000080672ca */ /* 0x000fe200000e0000 */
[----:B------:R-:W-:Y:S01]  /*cf30*/  IMAD.MOV.U32 R58, RZ, RZ, R234 ;  /* 0x000000ffff3a7224 */ /* 0x000fe200078e00ea */
[----:B------:R-:W-:Y:S01]  /*cf40*/  R2UR UR7, R9 ;  /* 0x00000000090772ca */ /* 0x000fe200000e0000 */
        /* <DEDUP_REMOVED lines=88> */
[----:B------:R0:W5:Y:S01]  /*d4d0*/  LDL.LU R16, [R1+0x410] ;  /* 0x0004100001107983 */ /* 0x0001620000300800 */
[----:B------:R-:W-:-:S03]  /*d4e0*/  MOV R151, R3 ;  /* 0x0000000300977202 */ /* 0x000fc60000000f00 */
[----:B------:R0:W5:Y:S04]  /*d4f0*/  LDL.LU R5, [R1+0x40c] ;  /* 0x00040c0001057983 */ /* 0x0001680000300800 */
[----:B------:R0:W5:Y:S01]  /*d500*/  LDL.LU R2, [R1+0x408] ;  /* 0x0004080001027983 */ /* 0x0001620000300800 */
[----:B---3--:R-:W-:-:S05]  /*d510*/  IMAD.IADD R11, R11, 0x1, R0 ;  /* 0x000000010b0b7824 */ /* 0x008fca00078e0200 */
[----:B------:R-:W-:Y:S04]  /*d520*/  LDS R154, [R11+0x900] ;  /* 0x000900000b9a7984 */ /* 0x000fe80000000800 */
[----:B------:R-:W2:Y:S02]  /*d530*/  LDS R155, [R11+0xd00] ;  /* 0x000d00000b9b7984 */ /* 0x000ea40000000800 */
        /* <DEDUP_REMOVED lines=134> */
[----:B------:R-:W2:Y:S01]  /*dda0*/  LDS R155, [R11+0x4d00] ;  /* 0x004d00000b9b7984 */ /* 0x000ea20000000800 */
[----:B------:R-:W-:-:S02]  /*ddb0*/  R2UR UR6, R8 ;  /* 0x00000000080672ca */ /* 0x000fc400000e0000 */
[----:B------:R-:W-:Y:S01]  /*ddc0*/  R2UR UR7, R9 ;  /* 0x00000000090772ca */ /* 0x000fe200000e0000 */
[----:B--2---:R-:W-:-:S12]  /*ddd0*/  WARPGROUP.ARRIVE ;  /* 0x00000000000079c5 */ /* 0x004fd80000000000 */
        /* <DEDUP_REMOVED lines=12> */
.L_x_35:
        /* <DEDUP_REMOVED lines=8> */
.L_x_36:
        /* <DEDUP_REMOVED lines=64> */
[----:B0-----:R-:W1:Y:S04]  /*e320*/  LDL.LU.64 R28, [R1] ;  /* 0x00000000011c7983 */ /* 0x001e680000300a00 */
        /* <DEDUP_REMOVED lines=63> */
[----:B------:R-:W-:Y:S01]  /*e720*/  IMAD.MOV.U32 R9, RZ, RZ, 0x40000040 ;  /* 0x40000040ff097424 */ /* 0x000fe200078e00ff */
[----:B------:R-:W-:-:S04]  /*e730*/  IADD3 R8, R6, 0x4, RZ ;  /* 0x0000000406087810 */ /* 0x000fc80007ffe0ff */
[----:B------:R-:W-:Y:S02]  /*e740*/  R2UR UR6, R8 ;  /* 0x00000000080672ca */ /* 0x000fe400000e0000 */
[----:B------:R-:W-:Y:S01]  /*e750*/  R2UR UR7, R9 ;  /* 0x00000000090772ca */ /* 0x000fe200000e0000 */
[----:B-12---:R-:W-:-:S12]  /*e760*/  WARPGROUP.ARRIVE ;  /* 0x00000000000079c5 */ /* 0x006fd80000000000 */
        /* <DEDUP_REMOVED lines=66> */
[----:B------:R0:W-:Y:S01]  /*eb90*/  STL.64 [R1+0x80], R60 ;  /* 0x0000803c01007387 */ /* 0x0001e20000100a00 */
        /* <DEDUP_REMOVED lines=178> */
[----:B------:R0:W-:Y:S01]  /*f6c0*/  STL.64 [R1+0x208], R24 ;  /* 0x0002081801007387 */ /* 0x0001e20000100a00 */
[----:B------:R-:W-:Y:S01]  /*f6d0*/  IMAD.MOV.U32 R7, RZ, RZ, 0x40000040 ;  /* 0x40000040ff077424 */ /* 0x000fe200078e00ff */
[----:B------:R-:W-:-:S02]  /*f6e0*/  IADD3 R6, R6, 0x6, RZ ;  /* 0x0000000606067810 */ /* 0x000fc40007ffe0ff */
[----:B------:R-:W-:Y:S04]  /*f6f0*/  LDS R152, [R0+0x4b00] ;  /* 0x004b000000987984 */ /* 0x000fe80000000800 */
[----:B------:R-:W-:Y:S04]  /*f700*/  LDS R153, [R0+0x4f00] ;  /* 0x004f000000997984 */ /* 0x000fe80000000800 */
        /* <DEDUP_REMOVED lines=133> */
[----:B------:R-:W-:Y:S01]  /*ff60*/  LDS R154, [R11+0x4b00] ;  /* 0x004b00000b9a7984 */ /* 0x000fe20000000800 */
[----:B------:R-:W-:-:S03]  /*ff70*/  MOV R150, R4 ;  /* 0x0000000400967202 */ /* 0x000fc60000000f00 */
[----:B------:R-:W0:Y:S03]  /*ff80*/  LDS R155, [R11+0x4f00] ;  /* 0x004f00000b9b7984 */ /* 0x000e260000000800 */
        /* <DEDUP_REMOVED lines=67> */
[----:B-1----:R-:W0:Y:S04]  /*103c0*/  LDL.LU.64 R150, [R1+0x400] ;  /* 0x0004000001967983 */ /* 0x002e280000300a00 */
        /* <DEDUP_REMOVED lines=63> */
[----:B------:R-:W-:-:S02]  /*107c0*/  R2UR UR6, R6 ;  /* 0x00000000060672ca */ /* 0x000fc400000e0000 */
[----:B------:R-:W-:Y:S01]  /*107d0*/  R2UR UR7, R7 ;  /* 0x00000000070772ca */ /* 0x000fe200000e0000 */
[----:B0-----:R-:W-:-:S12]  /*107e0*/  WARPGROUP.ARRIVE ;  /* 0x00000000000079c5 */ /* 0x001fd80000000000 */
[----:B------:R-:W-:Y:S03]  /*107f0*/  HGMMA.64x256x8.F32.TF32 R24, R152, gdesc[UR4], R24, gsb0 ;  /* 0x07e0000498187df0 */ /* 0x000fe60008002818 */
[----:B------:R-:W-:Y:S02]  /*10800*/  WARPGROUP.DEPBAR.LE gsb0, 0x0 ;  /* 0x00008000000079c5 */ /* 0x000fe40000010000 */
.L_x_22:
[----:B------:R-:W-:Y:S05]  /*10810*/  @!P0 BRA `(.L_x_37) ;  /* 0x0000000000048947 */ /* 0x000fea0003800000 */
[----:B------:R-:W-:Y:S01]  /*10820*/  BPT.TRAP 0x1 ;  /* 0x000000040000795c */ /* 0x000fe20000300000 */
.L_x_37:
[----:B------:R-:W0:Y:S01]  /*10830*/  S2UR UR7, SR_CgaCtaId ;  /* 0x00000000000779c3 */ /* 0x000e220000008800 */
[----:B------:R-:W-:Y:S02]  /*10840*/  UIADD3 UR39, UR40, UR39, URZ ;  /* 0x0000002728277290 */ /* 0x000fe4000fffe03f */
[----:B------:R-:W-:Y:S02]  /*10850*/  UISETP.GT.U32.AND UP0, UPT, UR54, 0x1, UPT ;  /* 0x000000013600788c */ /* 0x000fe4000bf04070 */
[----:B------:R-:W-:-:S04]  /*10860*/  UIADD3 UR6, UR39, -0x1, URZ ;  /* 0xffffffff27067890 */ /* 0x000fc8000fffe03f */
[----:B------:R-:W-:Y:S01]  /*10870*/  UIMAD.WIDE.U32 UR4, UR6, -0x55555555, URZ ;  /* 0xaaaaaaab060478a5 */ /* 0x000fe2000f8e003f */
[----:B------:R-:W-:-:S03]  /*10880*/  PLOP3.LUT P0, PT, PT, PT, UP0, 0x80, 0x0 ;  /* 0x000000000000781c */ /* 0x000fc60003f0f008 */
[----:B------:R-:W-:-:S03]  /*10890*/  USHF.R.U32.HI UR4, URZ, 0x1, UR5 ;  /* 0x000000013f047899 */ /* 0x000fc60008011605 */
[----:B------:R-:W-:Y:S01]  /*108a0*/  UMOV UR5, 0x400 ;  /* 0x0000040000057882 */ /* 0x000fe20000000000 */
[----:B------:R-:W-:Y:S02]  /*108b0*/  UIMAD UR6, UR4, -0x3, UR6 ;  /* 0xfffffffd040678a4 */ /* 0x000fe4000f8e0206 */
[----:B0-----:R-:W-:-:S04]  /*108c0*/  ULEA UR5, UR7, UR5, 0x18 ;  /* 0x0000000507057291 */ /* 0x001fc8000f8ec03f */
[----:B------:R-:W-:-:S04]  /*108d0*/  ULEA UR6, UR6, UR5, 0x3 ;  /* 0x0000000506067291 */ /* 0x000fc8000f8e183f */
[----:B------:R-:W-:-:S04]  /*108e0*/  UIADD3 UR6, UR6, 0x18, URZ ;  /* 0x0000001806067890 */ /* 0x000fc8000fffe03f */
[----:B------:R-:W-:-:S09]  /*108f0*/  UPRMT UR6, URZ, 0x654, UR6 ;  /* 0x000006543f067896 */ /* 0x000fd20008000006 */
[----:B------:R-:W-:Y:S01]  /*10900*/  SYNCS.ARRIVE.TRANS64.RED.A1T0 RZ, [UR6], RZ ;  /* 0x000000ffffff79a7 */ /* 0x000fe20008100406 */
[----:B------:R-:W-:Y:S05]  /*10910*/  @P0 BRA `(.L_x_38) ;  /* 0x0000000000040947 */ /* 0x000fea0003800000 */
[----:B------:R-:W-:Y:S01]  /*10920*/  BPT.TRAP 0x1 ;  /* 0x000000040000795c */ /* 0x000fe20000300000 */
.L_x_38:
[----:B------:R-:W0:Y:S01]  /*10930*/  S2R R8, SR_TID.X ;  /* 0x0000000000087919 */ /* 0x000e220000002100 */
[----:B------:R-:W-:Y:S01]  /*10940*/  MOV R19, 0x6540 ;  /* 0x0000654000137802 */ /* 0x000fe20000000f00 */
[----:B------:R-:W-:Y:S01]  /*10950*/  USHF.R.S32.HI UR10, URZ, 0x1f, UR42 ;  /* 0x0000001f3f0a7899 */ /* 0x000fe2000801142a */
[----:B-----5:R-:W-:Y:S01]  /*10960*/  LOP3.LUT R5, R5, 0x7, RZ, 0xc0, !PT ;  /* 0x0000000705057812 */ /* 0x020fe200078ec0ff */
[----:B------:R-:W1:Y:S01]  /*10970*/  S2R R0, SR_TID.X ;  /* 0x0000000000007919 */ /* 0x000e620000002100 */
[----:B------:R-:W-:Y:S01]  /*10980*/  ULDC.64 UR8, c[0x0][0x5d0] ;  /* 0x0001740000087ab9 */ /* 0x000fe20000000a00 */
[----:B------:R-:W-:Y:S01]  /*10990*/  UIMAD.WIDE UR6, UR43, 0x100, URZ ;  /* 0x000001002b0678a5 */ /* 0x000fe2000f8e023f */
[----:B------:R-:W-:Y:S01]  /*109a0*/  IMAD.U32 R6, RZ, RZ, UR8 ;  /* 0x00000008ff067e24 */ /* 0x000fe2000f8e00ff */
[----:B------:R-:W-:Y:S02]  /*109b0*/  UIMAD UR4, UR10, UR8, URZ ;  /* 0x000000080a0472a4 */ /* 0x000fe4000f8e023f */
[----:B------:R-:W-:-:S02]  /*109c0*/  USHF.L.U32 UR43, UR43, 0x8, URZ ;  /* 0x000000082b2b7899 */ /* 0x000fc4000800063f */
[----:B------:R-:W-:Y:S02]  /*109d0*/  UIMAD UR4, UR42, UR9, UR4 ;  /* 0x000000092a0472a4 */ /* 0x000fe4000f8e0204 */
[----:B------:R-:W-:Y:S01]  /*109e0*/  UISETP.GT.U32.AND UP0, UPT, UR39, 0x2, UPT ;  /* 0x000000022700788c */ /* 0x000fe2000bf04070 */
[----:B------:R-:W-:Y:S01]  /*109f0*/  ULDC UR9, c[0x0][0x284] ;  /* 0x0000a10000097ab9 */ /* 0x000fe20000000800 */
[----:B------:R-:W-:Y:S01]  /*10a00*/  UISETP.GE.U32.AND UP1, UPT, UR40, 0x3, UPT ;  /* 0x000000032800788c */ /* 0x000fe2000bf26070 */
[----:B------:R-:W-:Y:S01]  /*10a10*/  IMAD.U32 R17, RZ, RZ, UR9 ;  /* 0x00000009ff117e24 */ /* 0x000fe2000f8e00ff */
[----:B------:R-:W-:-:S04]  /*10a20*/  UISETP.LT.U32.AND UP0, UPT, UR40, 0x3, UP0 ;  /* 0x000000032800788c */ /* 0x000fc80008701070 */
[----:B------:R-:W-:-:S04]  /*10a30*/  USEL UR8, URZ, 0x1, !UP0 ;  /* 0x000000013f087887 */ /* 0x000fc8000c000000 */
[----:B------:R-:W-:Y:S01]  /*10a40*/  ULOP3.LUT UR38, UR38, UR8, URZ, 0x3c, !UPT ;  /* 0x0000000826267292 */ /* 0x000fe2000f8e3c3f */
[C---:B0-----:R-:W-:Y:S01]  /*10a50*/  IMAD.SHL.U32 R18, R8.reuse, 0x2, RZ ;  /* 0x0000000208127824 */ /* 0x041fe200078e00ff */
[----:B------:R-:W-:Y:S02]  /*10a60*/  LOP3.LUT R4, R8, 0x60, RZ, 0xc0, !PT ;  /* 0x0000006008047812 */ /* 0x000fe400078ec0ff */
[----:B-1----:R-:W-:Y:S02]  /*10a70*/  SHF.R.U32.HI R0, RZ, 0x7, R0 ;  /* 0x00000007ff007819 */ /* 0x002fe40000011600 */
[----:B------:R-:W-:Y:S02]  /*10a80*/  LOP3.LUT R18, R18, 0x6, RZ, 0xc0, !PT ;  /* 0x0000000612127812 */ /* 0x000fe400078ec0ff */
[----:B------:R-:W-:Y:S02]  /*10a90*/  LOP3.LUT R0, R0, 0x1, RZ, 0xc0, !PT ;  /* 0x0000000100007812 */ /* 0x000fe400078ec0ff */
[----:B------:R-:W-:Y:S01]  /*10aa0*/  PRMT R18, R18, R19, UR41 ;  /* 0x0000002912127e16 */ /* 0x000fe20008000013 */
[----:B------:R-:W-:Y:S01]  /*10ab0*/  USHF.L.U32 UR41, UR41, 0x8, URZ ;  /* 0x0000000829297899 */ /* 0x000fe2000800063f */
[----:B------:R-:W-:-:S02]  /*10ac0*/  SHF.L.U32 R3, R0, 0x6, RZ ;  /* 0x0000000600037819 */ /* 0x000fc400000006ff */
[----:B------:R-:W-:Y:S02]  /*10ad0*/  SHF.R.S32.HI R19, RZ, 0x1f, R18 ;  /* 0x0000001fff137819 */ /* 0x000fe40000011412 */
[----:B------:R-:W-:Y:S02]  /*10ae0*/  SHF.R.U32.HI R4, RZ, 0x1, R4 ;  /* 0x00000001ff047819 */ /* 0x000fe40000011604 */
[----:B------:R-:W-:Y:S01]  /*10af0*/  LOP3.LUT R3, R3, 0x40, R5, 0xe2, !PT ;  /* 0x0000004003037812 */ /* 0x000fe200078ee205 */
[----:B------:R-:W-:Y:S01]  /*10b00*/  IMAD.WIDE.U32 R6, R6, UR42, R18 ;  /* 0x0000002a06067c25 */ /* 0x000fe2000f8e0012 */
[----:B------:R-:W-:Y:S02]  /*10b10*/  IADD3 R5, RZ, -R4, -R5 ;  /* 0x80000004ff057210 */ /* 0x000fe40007ffe805 */
[----:B------:R-:W-:Y:S02]  /*10b20*/  LOP3.LUT R3, R3, UR6, R4, 0xfe, !PT ;  /* 0x0000000603037c12 */ /* 0x000fe4000f8efe04 */
[----:B------:R-:W-:Y:S01]  /*10b30*/  IADD3 R7, R7, UR4, RZ ;  /* 0x0000000407077c10 */ /* 0x000fe2000fffe0ff */
[----:B------:R-:W-:Y:S01]  /*10b40*/  ULDC UR4, c[0x0][0x288] ;  /* 0x0000a20000047ab9 */ /* 0x000fe20000000800 */
[----:B------:R-:W-:Y:S01]  /*10b50*/  IMAD R5, R0, -0x40, R5 ;  /* 0xffffffc000057824 */ /* 0x000fe200078e0205 */
[----:B------:R-:W-:Y:S01]  /*10b60*/  UISETP.GE.AND UP2, UPT, UR41, UR4, UPT ;  /* 0x000000042900728c */ /* 0x000fe2000bf46270 */
[----:B------:R-:W-:-:S02]  /*10b70*/  LOP3.LUT R0, R8, 0x3, RZ, 0xc0, !PT ;  /* 0x0000000308007812 */ /* 0x000fc400078ec0ff */
[----:B------:R-:W-:Y:S01]  /*10b80*/  MOV R4, 0xfffffffe ;  /* 0xfffffffe00047802 */ /* 0x000fe20000000f00 */
[----:B------:R-:W-:Y:S02]  /*10b90*/  UISETP.GE.OR UP2, UPT, UR43, UR9, UP2 ;  /* 0x000000092b00728c */ /* 0x000fe40009746670 */
[----:B------:R-:W-:Y:S01]  /*10ba0*/  IADD3 R17, R17, -UR43, R5 ;  /* 0x8000002b11117c10 */ /* 0x000fe2000fffe005 */
[----:B------:R-:W-:Y:S01]  /*10bb0*/  UMOV UR43, 0xffffffff ;  /* 0xffffffff002b7882 */ /* 0x000fe20000000000 */
[----:B------:R-:W-:Y:S01]  /*10bc0*/  IMAD R0, R0, R4, UR4 ;  /* 0x0000000400007e24 */ /* 0x000fe2000f8e0204 */
[----:B------:R-:W-:Y:S01]  /*10bd0*/  UIMAD.WIDE.U32 UR4, UR39, -0x55555555, URZ ;  /* 0xaaaaaaab270478a5 */ /* 0x000fe2000f8e003f */
[----:B------:R-:W-:Y:S02]  /*10be0*/  PLOP3.LUT P0, PT, PT, PT, UP2, 0x80, 0x0 ;  /* 0x000000000000781c */ /* 0x000fe40003f0f028 */
[----:B------:R-:W-:Y:S01]  /*10bf0*/  VIADD R0, R0, -UR41 ;  /* 0x8000002900007c36 */ /* 0x000fe20008000000 */
[----:B------:R-:W-:-:S04]  /*10c00*/  USHF.R.U32.HI UR4, URZ, 0x1, UR5 ;  /* 0x000000013f047899 */ /* 0x000fc80008011605 */
[----:B------:R-:W-:Y:S02]  /*10c10*/  UIMAD UR39, UR4, -0x3, UR39 ;  /* 0xfffffffd042778a4 */ /* 0x000fe4000f8e0227 */
[----:B------:R-:W-:-:S04]  /*10c20*/  @UP1 ULOP3.LUT UR38, UR38, 0x1, UR4, 0x78, !UPT ;  /* 0x0000000126261892 */ /* 0x000fc8000f8e7804 */
[----:B------:R-:W-:Y:S08]  /*10c30*/  @P0 BRA `(.L_x_39) ;  /* 0x000000d4007c0947 */ /* 0x000ff00003800000 */
[----:B------:R-:W-:Y:S01]  /*10c40*/  FSETP.NEU.AND P0, PT, R16, RZ, PT ;  /* 0x000000ff1000720b */ /* 0x000fe20003f0d000 */
[----:B------:R-:W-:Y:S01]  /*10c50*/  ULDC.64 UR8, c[0x0][0x5c8] ;  /* 0x0001720000087ab9 */ /* 0x000fe20000000a00 */
[----:B------:R-:W-:Y:S01]  /*10c60*/  ISETP.GT.AND P3, PT, R17, RZ, PT ;  /* 0x000000ff1100720c */ /* 0x000fe20003f64270 */
[----:B------:R-:W-:Y:S01]  /*10c70*/  UIMAD UR4, UR7, UR8, URZ ;  /* 0x00000008070472a4 */ /* 0x000fe2000f8e023f */
[----:B------:R-:W-:Y:S01]  /*10c80*/  MOV R10, UR9 ;  /* 0x00000009000a7c02 */ /* 0x000fe20008000f00 */
[C---:B------:R-:W-:Y:S01]  /*10c90*/  IMAD.WIDE.U32 R6, R3.reuse, UR8, R6 ;  /* 0x0000000803067c25 */ /* 0x040fe2000f8e0006 */
[----:B------:R-:W-:Y:S01]  /*10ca0*/  BSSY B0, `(.L_x_39) ;  /* 0x0000d58000007945 */ /* 0x000fe20003800000 */
[----:B------:R-:W-:Y:S02]  /*10cb0*/  ISETP.GT.AND P1, PT, R0, RZ, P3 ;  /* 0x000000ff0000720c */ /* 0x000fe40001f24270 */
[----:B------:R-:W-:-:S04]  /*10cc0*/  IMAD R10, R3, R10, UR4 ;  /* 0x00000004030a7e24 */ /* 0x000fc8000f8e020a */
[----:B------:R-:W-:Y:S01]  /*10cd0*/  IMAD.IADD R10, R7, 0x1, R10 ;  /* 0x00000001070a7824 */ /* 0x000fe200078e020a */
[----:B------:R-:W-:Y:S06]  /*10ce0*/  @!P0 BRA `(.L_x_40) ;  /* 0x0000009400188947 */ /* 0x000fec0003800000 */
[----:B------:R-:W0:Y:S01]  /*10cf0*/  LDC.64 R22, c[0x0][0x5b8] ;  /* 0x00016e00ff167b82 */ /* 0x000e220000000a00 */
[----:B------:R-:W2:Y:S01]  /*10d00*/  LDL.LU R11, [R1] ;  /* 0x00000000010b7983 */ /* 0x000ea20000300800 */
[----:B------:R-:W-:-:S06]  /*10d10*/  ULDC.64 UR4, c[0x0][0x5c0] ;  /* 0x0001700000047ab9 */ /* 0x000fcc0000000a00 */
[----:B------:R-:W1:Y:S08]  /*10d20*/  LDC.64 R14, c[0x0][0x5b0] ;  /* 0x00016c00ff0e7b82 */ /* 0x000e700000000a00 */
[----:B------:R-:W3:Y:S01]  /*10d30*/  LDC.64 R12, c[0x0][0x5a8] ;  /* 0x00016a00ff0c7b82 */ /* 0x000ee20000000a00 */
[C---:B0-----:R-:W-:Y:S02]  /*10d40*/  IMAD R157, R22.reuse, UR10, RZ ;  /* 0x0000000a169d7c24 */ /* 0x041fe4000f8e02ff */
[----:B------:R-:W-:-:S04]  /*10d50*/  IMAD.WIDE.U32 R152, R22, UR42, R18 ;  /* 0x0000002a16987c25 */ /* 0x000fc8000f8e0012 */
[----:B------:R-:W-:Y:S02]  /*10d60*/  IMAD R157, R23, UR42, R157 ;  /* 0x0000002a179d7c24 */ /* 0x000fe4000f8e029d */
[----:B-1----:R-:W-:Y:S02]  /*10d70*/  IMAD R156, R14, UR7, RZ ;  /* 0x000000070e9c7c24 */ /* 0x002fe4000f8e02ff */
[----:B------:R-:W-:Y:S01]  /*10d80*/  IMAD.MOV.U32 R20, RZ, RZ, R152 ;  /* 0x000000ffff147224 */ /* 0x000fe200078e0098 */
[----:B------:R-:W-:Y:S01]  /*10d90*/  IADD3 R21, R153, R157, RZ ;  /* 0x0000009d99157210 */ /* 0x000fe20007ffe0ff */
[C---:B------:R-:W-:Y:S02]  /*10da0*/  IMAD R156, R3.reuse, R15, R156 ;  /* 0x0000000f039c7224 */ /* 0x040fe400078e029c */
[----:B------:R-:W-:-:S05]  /*10db0*/  IMAD.WIDE.U32 R4, R3, R14, R20 ;  /* 0x0000000e03047225 */ /* 0x000fca00078e0014 */
[----:B------:R-:W-:Y:S02]  /*10dc0*/  IADD3 R5, R5, R156, RZ ;  /* 0x0000009c05057210 */ /* 0x000fe40007ffe0ff */
[----:B---3--:R-:W-:-:S04]  /*10dd0*/  LEA R8, P0, R4, R12, 0x2 ;  /* 0x0000000c04087211 */ /* 0x008fc800078010ff */
[----:B------:R-:W-:-:S05]  /*10de0*/  LEA.HI.X R9, R4, R13, R5, 0x2, P0 ;  /* 0x0000000d04097211 */ /* 0x000fca00000f1405 */
[----:B------:R-:W3:Y:S01]  /*10df0*/  @P1 LDG.E.LTC128B R23, desc[UR36][R8.64] ;  /* 0x0000002408171981 */ /* 0x000ee2000c1e1920 */
[C---:B------:R-:W-:Y:S01]  /*10e00*/  LEA R4, P0, R6.reuse, UR4, 0x2 ;  /* 0x0000000406047c11 */ /* 0x040fe2000f8010ff */
[----:B------:R-:W-:Y:S03]  /*10e10*/  BSSY B1, `(.L_x_41) ;  /* 0x000000e000017945 */ /* 0x000fe60003800000 */
[----:B------:R-:W-:Y:S01]  /*10e20*/  LEA.HI.X R5, R6, UR5, R10, 0x2, P0 ;  /* 0x0000000506057c11 */ /* 0x000fe200080f140a */
[----:B---3--:R-:W-:-:S04]  /*10e30*/  FMUL R6, R23, R16 ;  /* 0x0000001017067220 */ /* 0x008fc80000400000 */
[----:B--2---:R-:W-:-:S05]  /*10e40*/  FFMA R6, R11, R2, R6 ;  /* 0x000000020b067223 */ /* 0x004fca0000000006 */
[----:B------:R0:W-:Y:S02]  /*10e50*/  @P1 STG.E desc[UR36][R4.64], R6 ;  /* 0x0000000604001986 */ /* 0x0001e4000c101924 */
[----:B0-----:R-:W-:-:S04]  /*10e60*/  IMAD.WIDE.U32 R6, R3, R14, R18 ;  /* 0x0000000e03067225 */ /* 0x001fc800078e0012 */
[----:B------:R-:W-:Y:S02]  /*10e70*/  IMAD.IADD R7, R156, 0x1, R7 ;  /* 0x000000019c077824 */ /* 0x000fe400078e0207 */
[----:B------:R-:W-:-:S05]  /*10e80*/  IMAD.WIDE.U32 R6, R22, UR42, R6 ;  /* 0x0000002a16067c25 */ /* 0x000fca000f8e0006 */
[----:B------:R-:W-:Y:S02]  /*10e90*/  IADD3 R7, R157, R7, RZ ;  /* 0x000000079d077210 */ /* 0x000fe40007ffe0ff */
[----:B------:R-:W-:-:S04]  /*10ea0*/  LEA R10, P0, R6, R12, 0x2 ;  /* 0x0000000c060a7211 */ /* 0x000fc800078010ff */
[----:B------:R-:W-:Y:S02]  /*10eb0*/  LEA.HI.X R11, R6, R13, R7, 0x2, P0 ;  /* 0x0000000d060b7211 */ /* 0x000fe400000f1407 */
[----:B------:R-:W-:-:S13]  /*10ec0*/  ISETP.GT.AND P0, PT, R0, 0x1, P3 ;  /* 0x000000010000780c */ /* 0x000fda0001f04270 */
[----:B------:R-:W-:Y:S05]  /*10ed0*/  @!P0 BRA `(.L_x_42) ;  /* 0x0000000000048947 */ /* 0x000fea0003800000 */
[----:B------:R0:W5:Y:S02]  /*10ee0*/  LDG.E.LTC128B R23, desc[UR36][R10.64+0x4] ;  /* 0x000004240a177981 */ /* 0x000164000c1e1920 */
.L_x_42:
[----:B------:R-:W-:Y:S05]  /*10ef0*/  BSYNC B1 ;  /* 0x0000000000017941 */ /* 0x000fea0003800000 */
.L_x_41:
[----:B------:R-:W2:Y:S01]  /*10f00*/  LDL.LU R7, [R1+0x4] ;  /* 0x0000040001077983 */ /* 0x000ea20000300800 */
[----:B-----5:R-:W-:Y:S01]  /*10f10*/  FMUL R6, R23, R16 ;  /* 0x0000001017067220 */ /* 0x020fe20000400000 */
[C---:B------:R-:W-:Y:S01]  /*10f20*/  SHF.L.U64.HI R155, R14.reuse, 0x3, R15 ;  /* 0x000000030e9b7819 */ /* 0x040fe2000001020f */
[----:B------:R-:W-:Y:S01]  /*10f30*/  IMAD.SHL.U32 R154, R14, 0x8, RZ ;  /* 0x000000080e9a7824 */ /* 0x000fe200078e00ff */
[----:B------:R-:W-:Y:S01]  /*10f40*/  ISETP.GT.AND P1, PT, R17, 0x8, PT ;  /* 0x000000081100780c */ /* 0x000fe20003f24270 */
[----:B------:R-:W3:Y:S01]  /*10f50*/  LDL.LU R159, [R1+0x8] ;  /* 0x00000800019f7983 */ /* 0x000ee20000300800 */
[----:B--2---:R-:W-:-:S05]  /*10f60*/  FFMA R6, R7, R2, R6 ;  /* 0x0000000207067223 */ /* 0x004fca0000000006 */
[----:B------:R1:W-:Y:S01]  /*10f70*/  @P0 STG.E desc[UR36][R4.64+0x4], R6 ;  /* 0x0000040604000986 */ /* 0x0003e2000c101924 */
[----:B------:R-:W-:Y:S01]  /*10f80*/  ISETP.GT.AND P0, PT, R0, RZ, P1 ;  /* 0x000000ff0000720c */ /* 0x000fe20000f04270 */
[----:B-1----:R-:W-:-:S05]  /*10f90*/  IMAD.WIDE.U32 R6, R3, R14, R154 ;  /* 0x0000000e03067225 */ /* 0x002fca00078e009a */
[----:B------:R-:W-:Y:S02]  /*10fa0*/  IADD3 R156, R156, R7, RZ ;  /* 0x000000079c9c7210 */ /* 0x000fe40007ffe0ff */
[----:B------:R-:W-:-:S05]  /*10fb0*/  IADD3 R7, P2, R152, R6, RZ ;  /* 0x0000000698077210 */ /* 0x000fca0007f5e0ff */
[----:B------:R-:W-:Y:S01]  /*10fc0*/  IMAD.X R9, R156, 0x1, R21, P2 ;  /* 0x000000019c097824 */ /* 0x000fe200010e0615 */
[----:B------:R-:W-:-:S04]  /*10fd0*/  LEA R8, P2, R7, R12, 0x2 ;  /* 0x0000000c07087211 */ /* 0x000fc800078410ff */
[----:B------:R-:W-:-:S05]  /*10fe0*/  LEA.HI.X R9, R7, R13, R9, 0x2, P2 ;  /* 0x0000000d07097211 */ /* 0x000fca00010f1409 */
[----:B------:R1:W2:Y:S01]  /*10ff0*/  @P0 LDG.E.LTC128B R23, desc[UR36][R8.64] ;  /* 0x0000002408170981 */ /* 0x0002a2000c1e1920 */
[----:B------:R-:W-:Y:S01]  /*11000*/  IADD3 R6, P2, R18, R6, RZ ;  /* 0x0000000612067210 */ /* 0x000fe20007f5e0ff */
[----:B------:R-:W-:Y:S01]  /*11010*/  BSSY B1, `(.L_x_43) ;  /* 0x0000013000017945 */ /* 0x000fe20003800000 */
[----:B------:R-:W-:Y:S02]  /*11020*/  MOV R158, UR8 ;  /* 0x00000008009e7c02 */ /* 0x000fe40008000f00 */
[----:B------:R-:W-:Y:S01]  /*11030*/  IADD3.X R7, R19, R156, RZ, P2, !PT ;  /* 0x0000009c13077210 */ /* 0x000fe200017fe4ff */
[----:B------:R-:W-:Y:S01]  /*11040*/  IMAD.U32 R156, RZ, RZ, UR9 ;  /* 0x00000009ff9c7e24 */ /* 0x000fe2000f8e00ff */
[----:B------:R-:W-:Y:S01]  /*11050*/  ISETP.GT.AND P4, PT, R0, 0x1, P1 ;  /* 0x000000010000780c */ /* 0x000fe20000f84270 */
[----:B------:R-:W-:Y:S02]  /*11060*/  IMAD.SHL.U32 R158, R158, 0x20, RZ ;  /* 0x000000209e9e7824 */ /* 0x000fe400078e00ff */
[----:B------:R-:W-:-:S04]  /*11070*/  IMAD.WIDE.U32 R6, R22, UR42, R6 ;  /* 0x0000002a16067c25 */ /* 0x000fc8000f8e0006 */
[----:B------:R-:W-:Y:S01]  /*11080*/  IMAD.IADD R7, R157, 0x1, R7 ;  /* 0x000000019d077824 */ /* 0x000fe200078e0207 */
[----:B-1----:R-:W-:-:S04]  /*11090*/  LEA R8, P2, R6, R12, 0x2 ;  /* 0x0000000c06087211 */ /* 0x002fc800078410ff */
[----:B------:R-:W-:Y:S02]  /*110a0*/  LEA.HI.X R9, R6, R13, R7, 0x2, P2 ;  /* 0x0000000d06097211 */ /* 0x000fe400010f1407 */
[----:B------:R-:W-:-:S04]  /*110b0*/  MOV R6, UR8 ;  /* 0x0000000800067c02 */ /* 0x000fc80008000f00 */
[----:B------:R-:W-:Y:S01]  /*110c0*/  SHF.L.U64.HI R156, R6, 0x5, R156 ;  /* 0x00000005069c7819 */ /* 0x000fe2000001029c */
[----:B--2---:R-:W-:-:S04]  /*110d0*/  FMUL R6, R23, R16 ;  /* 0x0000001017067220 */ /* 0x004fc80000400000 */
[----:B---3--:R-:W-:Y:S01]  /*110e0*/  FFMA R159, R159, R2, R6 ;  /* 0x000000029f9f7223 */ /* 0x008fe20000000006 */
[----:B------:R-:W-:-:S04]  /*110f0*/  IADD3 R6, P2, R158, R4, RZ ;  /* 0x000000049e067210 */ /* 0x000fc80007f5e0ff */
[----:B------:R-:W-:-:S05]  /*11100*/  IADD3.X R7, R156, R5, RZ, P2, !PT ;  /* 0x000000059c077210 */ /* 0x000fca00017fe4ff */
[----:B------:R1:W-:Y:S01]  /*11110*/  @P0 STG.E desc[UR36][R6.64], R159 ;  /* 0x0000009f06000986 */ /* 0x0003e2000c101924 */
[----:B------:R-:W-:Y:S05]  /*11120*/  @!P4 BRA `(.L_x_44) ;  /* 0x000000000004c947 */ /* 0x000fea0003800000 */
[----:B------:R2:W5:Y:S02]  /*11130*/  LDG.E.LTC128B R23, desc[UR36][R8.64+0x4] ;  /* 0x0000042408177981 */ /* 0x000564000c1e1920 */
.L_x_44:
[----:B------:R-:W-:Y:S05]  /*11140*/  BSYNC B1 ;  /* 0x0000000000017941 */ /* 0x000fea0003800000 */
.L_x_43:
[----:B------:R-:W3:Y:S01]  /*11150*/  LDL.LU R160, [R1+0xc] ;  /* 0x00000c0001a07983 */ /* 0x000ee20000300800 */
[----:B-1---5:R-:W-:Y:S01]  /*11160*/  FMUL R159, R23, R16 ;  /* 0x00000010179f7220 */ /* 0x022fe20000400000 */
[----:B------:R-:W-:Y:S01]  /*11170*/  ISETP.GT.AND P0, PT, R0, 0x8, P3 ;  /* 0x000000080000780c */ /* 0x000fe20001f04270 */
[----:B------:R-:W-:Y:S02]  /*11180*/  BSSY B1, `(.L_x_45) ;  /* 0x0000005000017945 */ /* 0x000fe40003800000 */
[----:B---3--:R-:W-:-:S05]  /*11190*/  FFMA R159, R160, R2, R159 ;  /* 0x00000002a09f7223 */ /* 0x008fca000000009f */
[----:B------:R1:W-:Y:S05]  /*111a0*/  @P4 STG.E desc[UR36][R6.64+0x4], R159 ;  /* 0x0000049f06004986 */ /* 0x0003ea000c101924 */
[----:B------:R-:W-:Y:S05]  /*111b0*/  @!P0 BRA `(.L_x_46) ;  /* 0x0000000000048947 */ /* 0x000fea0003800000 */
[----:B------:R3:W5:Y:S02]  /*111c0*/  LDG.E.LTC128B R23, desc[UR36][R10.64+0x20] ;  /* 0x000020240a177981 */ /* 0x000764000c1e1920 */
.L_x_46:
[----:B------:R-:W-:Y:S05]  /*111d0*/  BSYNC B1 ;  /* 0x0000000000017941 */ /* 0x000fea0003800000 */
.L_x_45:
[----:B------:R-:W4:Y:S01]  /*111e0*/  LDL.LU R160, [R1+0x10] ;  /* 0x0000100001a07983 */ /* 0x000f220000300800 */
[----:B-1---5:R-:W-:Y:S01]  /*111f0*/  FMUL R159, R23, R16 ;  /* 0x00000010179f7220 */ /* 0x022fe20000400000 */
[----:B------:R-:W-:Y:S01]  /*11200*/  ISETP.GT.AND P2, PT, R0, 0x9, P3 ;  /* 0x000000090000780c */ /* 0x000fe20001f44270 */
[----:B------:R-:W-:Y:S02]  /*11210*/  BSSY B1, `(.L_x_47) ;  /* 0x0000005000017945 */ /* 0x000fe40003800000 */
[----:B----4-:R-:W-:-:S05]  /*11220*/  FFMA R159, R160, R2, R159 ;  /* 0x00000002a09f7223 */ /* 0x010fca000000009f */
[----:B------:R1:W-:Y:S05]  /*11230*/  @P0 STG.E desc[UR36][R4.64+0x20], R159 ;  /* 0x0000209f04000986 */ /* 0x0003ea000c101924 */
[----:B------:R-:W-:Y:S05]  /*11240*/  @!P2 BRA `(.L_x_48) ;  /* 0x000000000004a947 */ /* 0x000fea0003800000 */
[----:B------:R4:W5:Y:S02]  /*11250*/  LDG.E.LTC128B R23, desc[UR36][R10.64+0x24] ;  /* 0x000024240a177981 */ /* 0x000964000c1e1920 */
.L_x_48:
[----:B------:R-:W-:Y:S05]  /*11260*/  BSYNC B1 ;  /* 0x0000000000017941 */ /* 0x000fea0003800000 */
.L_x_47:
[----:B------:R-:W2:Y:S01]  /*11270*/  LDL.LU R160, [R1+0x14] ;  /* 0x0000140001a07983 */ /* 0x000ea20000300800 */
[----:B-1---5:R-:W-:Y:S01]  /*11280*/  FMUL R159, R23, R16 ;  /* 0x00000010179f7220 */ /* 0x022fe20000400000 */
[----:B------:R-:W-:Y:S01]  /*11290*/  ISETP.GT.AND P0, PT, R0, 0x8, P1 ;  /* 0x000000080000780c */ /* 0x000fe20000f04270 */
[----:B------:R-:W-:Y:S02]  /*112a0*/  BSSY B1, `(.L_x_49) ;  /* 0x0000005000017945 */ /* 0x000fe40003800000 */
[----:B--2---:R-:W-:-:S05]  /*112b0*/  FFMA R159, R160, R2, R159 ;  /* 0x00000002a09f7223 */ /* 0x004fca000000009f */
[----:B------:R1:W-:Y:S05]  /*112c0*/  @P2 STG.E desc[UR36][R4.64+0x24], R159 ;  /* 0x0000249f04002986 */ /* 0x0003ea000c101924 */
[----:B------:R-:W-:Y:S05]  /*112d0*/  @!P0 BRA `(.L_x_50) ;  /* 0x0000000000048947 */ /* 0x000fea0003800000 */
[----:B------:R2:W5:Y:S02]  /*112e0*/  LDG.E.LTC128B R23, desc[UR36][R8.64+0x20] ;  /* 0x0000202408177981 */ /* 0x000564000c1e1920 */
.L_x_50:
[----:B------:R-:W-:Y:S05]  /*112f0*/  BSYNC B1 ;  /* 0x0000000000017941 */ /* 0x000fea0003800000 */
.L_x_49:
        /* <DEDUP_REMOVED lines=8> */
.L_x_52:
[----:B------:R-:W-:Y:S05]  /*11380*/  BSYNC B1 ;  /* 0x0000000000017941 */ /* 0x000fea0003800000 */
.L_x_51:
        /* <DEDUP_REMOVED lines=8> */
.L_x_54:
[----:B------:R-:W-:Y:S05]  /*11410*/  BSYNC B1 ;  /* 0x0000000000017941 */ /* 0x000fea0003800000 */
.L_x_53:
        /* <DEDUP_REMOVED lines=8> */
.L_x_56:
[----:B------:R-:W-:Y:S05]  /*114a0*/  BSYNC B1 ;  /* 0x0000000000017941 */ /* 0x000fea0003800000 */
.L_x_55:
        /* <DEDUP_REMOVED lines=8> */
.L_x_58:
[----:B------:R-:W-:Y:S05]  /*11530*/  BSYNC B1 ;  /* 0x0000000000017941 */ /* 0x000fea0003800000 */
.L_x_57:
        /* <DEDUP_REMOVED lines=8> */
.L_x_60:
[----:B------:R-:W-:Y:S05]  /*115c0*/  BSYNC B1 ;  /* 0x0000000000017941 */ /* 0x000fea0003800000 */
.L_x_59:
        /* <DEDUP_REMOVED lines=8> */
.L_x_62:
[----:B------:R-:W-:Y:S05]  /*11650*/  BSYNC B1 ;  /* 0x0000000000017941 */ /* 0x000fea0003800000 */
.L_x_61:
        /* <DEDUP_REMOVED lines=8> */
.L_x_64:
[----:B------:R-:W-:Y:S05]  /*116e0*/  BSYNC B1 ;  /* 0x0000000000017941 */ /* 0x000fea0003800000 */
.L_x_63:
        /* <DEDUP_REMOVED lines=8> */
.L_x_66:
[----:B------:R-:W-:Y:S05]  /*11770*/  BSYNC B1 ;  /* 0x0000000000017941 */ /* 0x000fea0003800000 */
.L_x_65:
        /* <DEDUP_REMOVED lines=8> */
.L_x_68:
[----:B------:R-:W-:Y:S05]  /*11800*/  BSYNC B1 ;  /* 0x0000000000017941 */ /* 0x000fea0003800000 */
.L_x_67:
        /* <DEDUP_REMOVED lines=8> */
.L_x_70:
[----:B------:R-:W-:Y:S05]  /*11890*/  BSYNC B1 ;  /* 0x0000000000017941 */ /* 0x000fea0003800000 */
.L_x_69:
        /* <DEDUP_REMOVED lines=8> */
.L_x_72:
[----:B------:R-:W-:Y:S05]  /*11920*/  BSYNC B1 ;  /* 0x0000000000017941 */ /* 0x000fea0003800000 */
.L_x_71:
        /* <DEDUP_REMOVED lines=8> */
.L_x_74:
[----:B------:R-:W-:Y:S05]  /*119b0*/  BSYNC B1 ;  /* 0x0000000000017941 */ /* 0x000fea0003800000 */
.L_x_73:
        /* <DEDUP_REMOVED lines=8> */
.L_x_76:
[----:B------:R-:W-:Y:S05]  /*11a40*/  BSYNC B1 ;  /* 0x0000000000017941 */ /* 0x000fea0003800000 */
.L_x_75:
        /* <DEDUP_REMOVED lines=8> */
.L_x_78:
[----:B------:R-:W-:Y:S05]  /*11ad0*/  BSYNC B1 ;  /* 0x0000000000017941 */ /* 0x000fea0003800000 */
.L_x_77:
        /* <DEDUP_REMOVED lines=8> */
.L_x_80:
[----:B------:R-:W-:Y:S05]  /*11b60*/  BSYNC B1 ;  /* 0x0000000000017941 */ /* 0x000fea0003800000 */
.L_x_79:
        /* <DEDUP_REMOVED lines=8> */
.L_x_82:
[----:B------:R-:W-:Y:S05]  /*11bf0*/  BSYNC B1 ;  /* 0x0000000000017941 */ /* 0x000fea0003800000 */
.L_x_81:
        /* <DEDUP_REMOVED lines=8> */
.L_x_84:
[----:B------:R-:W-:Y:S05]  /*11c80*/  BSYNC B1 ;  /* 0x0000000000017941 */ /* 0x000fea0003800000 */
.L_x_83:
        /* <DEDUP_REMOVED lines=8> */
.L_x_86:
[----:B------:R-:W-:Y:S05]  /*11d10*/  BSYNC B1 ;  /* 0x0000000000017941 */ /* 0x000fea0003800000 */
.L_x_85:
        /* <DEDUP_REMOVED lines=8> */
.L_x_88:
[----:B------:R-:W-:Y:S05]  /*11da0*/  BSYNC B1 ;  /* 0x0000000000017941 */ /* 0x000fea0003800000 */
.L_x_87:
        /* <DEDUP_REMOVED lines=8> */
.L_x_90:
[----:B------:R-:W-:Y:S05]  /*11e30*/  BSYNC B1 ;  /* 0x0000000000017941 */ /* 0x000fea0003800000 */
.L_x_89:
        /* <DEDUP_REMOVED lines=8> */
.L_x_92:
[----:B------:R-:W-:Y:S05]  /*11ec0*/  BSYNC B1 ;  /* 0x0000000000017941 */ /* 0x000fea0003800000 */
.L_x_91:
        /* <DEDUP_REMOVED lines=8> */
.L_x_94:
[----:B------:R-:W-:Y:S05]  /*11f50*/  BSYNC B1 ;  /* 0x0000000000017941 */ /* 0x000fea0003800000 */
.L_x_93:
        /* <DEDUP_REMOVED lines=8> */
.L_x_96:
[----:B------:R-:W-:Y:S05]  /*11fe0*/  BSYNC B1 ;  /* 0x0000000000017941 */ /* 0x000fea0003800000 */
.L_x_95:
        /* <DEDUP_REMOVED lines=8> */
.L_x_98:
[----:B------:R-:W-:Y:S05]  /*12070*/  BSYNC B1 ;  /* 0x0000000000017941 */ /* 0x000fea0003800000 */
.L_x_97:
        /* <DEDUP_REMOVED lines=8> */
.L_x_100:
[----:B------:R-:W-:Y:S05]  /*12100*/  BSYNC B1 ;  /* 0x0000000000017941 */ /* 0x000fea0003800000 */
.L_x_99:
        /* <DEDUP_REMOVED lines=8> */
.L_x_102:
[----:B------:R-:W-:Y:S05]  /*12190*/  BSYNC B1 ;  /* 0x0000000000017941 */ /* 0x000fea0003800000 */
.L_x_101:
        /* <DEDUP_REMOVED lines=8> */
.L_x_104:
[----:B------:R-:W-:Y:S05]  /*12220*/  BSYNC B1 ;  /* 0x0000000000017941 */ /* 0x000fea0003800000 */
.L_x_103:
        /* <DEDUP_REMOVED lines=8> */
.L_x_106:
[----:B------:R-:W-:Y:S05]  /*122b0*/  BSYNC B1 ;  /* 0x0000000000017941 */ /* 0x000fea0003800000 */
.L_x_105:
        /* <DEDUP_REMOVED lines=8> */
.L_x_108:
[----:B------:R-:W-:Y:S05]  /*12340*/  BSYNC B1 ;  /* 0x0000000000017941 */ /* 0x000fea0003800000 */
.L_x_107:
        /* <DEDUP_REMOVED lines=8> */
.L_x_110:
[----:B------:R-:W-:Y:S05]  /*123d0*/  BSYNC B1 ;  /* 0x0000000000017941 */ /* 0x000fea0003800000 */
.L_x_109:
        /* <DEDUP_REMOVED lines=8> */
.L_x_112:
[----:B------:R-:W-:Y:S05]  /*12460*/  BSYNC B1 ;  /* 0x0000000000017941 */ /* 0x000fea0003800000 */
.L_x_111:
        /* <DEDUP_REMOVED lines=8> */
.L_x_114:
[----:B------:R-:W-:Y:S05]  /*124f0*/  BSYNC B1 ;  /* 0x0000000000017941 */ /* 0x000fea0003800000 */
.L_x_113:
        /* <DEDUP_REMOVED lines=8> */
.L_x_116:
[----:B------:R-:W-:Y:S05]  /*12580*/  BSYNC B1 ;  /* 0x0000000000017941 */ /* 0x000fea0003800000 */
.L_x_115:
        /* <DEDUP_REMOVED lines=8> */
.L_x_118:
[----:B------:R-:W-:Y:S05]  /*12610*/  BSYNC B1 ;  /* 0x0000000000017941 */ /* 0x000fea0003800000 */
.L_x_117:
        /* <DEDUP_REMOVED lines=8> */
.L_x_120:
[----:B------:R-:W-:Y:S05]  /*126a0*/  BSYNC B1 ;  /* 0x0000000000017941 */ /* 0x000fea0003800000 */
.L_x_119:
        /* <DEDUP_REMOVED lines=8> */
.L_x_122:
[----:B------:R-:W-:Y:S05]  /*12730*/  BSYNC B1 ;  /* 0x0000000000017941 */ /* 0x000fea0003800000 */
.L_x_121:
        /* <DEDUP_REMOVED lines=8> */
.L_x_124:
[----:B------:R-:W-:Y:S05]  /*127c0*/  BSYNC B1 ;  /* 0x0000000000017941 */ /* 0x000fea0003800000 */
.L_x_123:
        /* <DEDUP_REMOVED lines=8> */
.L_x_126:
[----:B------:R-:W-:Y:S05]  /*12850*/  BSYNC B1 ;  /* 0x0000000000017941 */ /* 0x000fea0003800000 */
.L_x_125:
        /* <DEDUP_REMOVED lines=8> */
.L_x_128:
[----:B------:R-:W-:Y:S05]  /*128e0*/  BSYNC B1 ;  /* 0x0000000000017941 */ /* 0x000fea0003800000 */
.L_x_127:
        /* <DEDUP_REMOVED lines=8> */
.L_x_130:
[----:B------:R-:W-:Y:S05]  /*12970*/  BSYNC B1 ;  /* 0x0000000000017941 */ /* 0x000fea0003800000 */
.L_x_129:
        /* <DEDUP_REMOVED lines=8> */
.L_x_132:
[----:B------:R-:W-:Y:S05]  /*12a00*/  BSYNC B1 ;  /* 0x0000000000017941 */ /* 0x000fea0003800000 */
.L_x_131:
        /* <DEDUP_REMOVED lines=8> */
.L_x_134:
[----:B------:R-:W-:Y:S05]  /*12a90*/  BSYNC B1 ;  /* 0x0000000000017941 */ /* 0x000fea0003800000 */
.L_x_133:
        /* <DEDUP_REMOVED lines=8> */
.L_x_136:
[----:B------:R-:W-:Y:S05]  /*12b20*/  BSYNC B1 ;  /* 0x0000000000017941 */ /* 0x000fea0003800000 */
.L_x_135:
        /* <DEDUP_REMOVED lines=8> */
.L_x_138:
[----:B------:R-:W-:Y:S05]  /*12bb0*/  BSYNC B1 ;  /* 0x0000000000017941 */ /* 0x000fea0003800000 */
.L_x_137:
        /* <DEDUP_REMOVED lines=8> */
.L_x_140:
[----:B------:R-:W-:Y:S05]  /*12c40*/  BSYNC B1 ;  /* 0x0000000000017941 */ /* 0x000fea0003800000 */
.L_x_139:
        /* <DEDUP_REMOVED lines=8> */
.L_x_142:
[----:B------:R-:W-:Y:S05]  /*12cd0*/  BSYNC B1 ;  /* 0x0000000000017941 */ /* 0x000fea0003800000 */
.L_x_141:
        /* <DEDUP_REMOVED lines=8> */
.L_x_144:
[----:B------:R-:W-:Y:S05]  /*12d60*/  BSYNC B1 ;  /* 0x0000000000017941 */ /* 0x000fea0003800000 */
.L_x_143:
        /* <DEDUP_REMOVED lines=8> */
.L_x_146:
[----:B------:R-:W-:Y:S05]  /*12df0*/  BSYNC B1 ;  /* 0x0000000000017941 */ /* 0x000fea0003800000 */
.L_x_145:
        /* <DEDUP_REMOVED lines=8> */
.L_x_148:
[----:B------:R-:W-:Y:S05]  /*12e80*/  BSYNC B1 ;  /* 0x0000000000017941 */ /* 0x000fea0003800000 */
.L_x_147:
        /* <DEDUP_REMOVED lines=8> */
.L_x_150:
[----:B------:R-:W-:Y:S05]  /*12f10*/  BSYNC B1 ;  /* 0x0000000000017941 */ /* 0x000fea0003800000 */
.L_x_149:
        /* <DEDUP_REMOVED lines=8> */
.L_x_152:
[----:B------:R-:W-:Y:S05]  /*12fa0*/  BSYNC B1 ;  /* 0x0000000000017941 */ /* 0x000fea0003800000 */
.L_x_151:
        /* <DEDUP_REMOVED lines=8> */
.L_x_154:
[----:B------:R-:W-:Y:S05]  /*13030*/  BSYNC B1 ;  /* 0x0000000000017941 */ /* 0x000fea0003800000 */
.L_x_153:
        /* <DEDUP_REMOVED lines=8> */
.L_x_156:
[----:B------:R-:W-:Y:S05]  /*130c0*/  BSYNC B1 ;  /* 0x0000000000017941 */ /* 0x000fea0003800000 */
.L_x_155:
        /* <DEDUP_REMOVED lines=8> */
.L_x_158:
[----:B------:R-:W-:Y:S05]  /*13150*/  BSYNC B1 ;  /* 0x0000000000017941 */ /* 0x000fea0003800000 */
.L_x_157:
        /* <DEDUP_REMOVED lines=8> */
.L_x_160:
[----:B------:R-:W-:Y:S05]  /*131e0*/  BSYNC B1 ;  /* 0x0000000000017941 */ /* 0x000fea0003800000 */
.L_x_159:
        /* <DEDUP_REMOVED lines=8> */
.L_x_162:
[----:B------:R-:W-:Y:S05]  /*13270*/  BSYNC B1 ;  /* 0x0000000000017941 */ /* 0x000fea0003800000 */
.L_x_161:
        /* <DEDUP_REMOVED lines=8> */
.L_x_164:
[----:B------:R-:W-:Y:S05]  /*13300*/  BSYNC B1 ;  /* 0x0000000000017941 */ /* 0x000fea0003800000 */
.L_x_163:
        /* <DEDUP_REMOVED lines=8> */
.L_x_166:
[----:B------:R-:W-:Y:S05]  /*13390*/  BSYNC B1 ;  /* 0x0000000000017941 */ /* 0x000fea0003800000 */
.L_x_165:
        /* <DEDUP_REMOVED lines=8> */
.L_x_168:
[----:B------:R-:W-:Y:S05]  /*13420*/  BSYNC B1 ;  /* 0x0000000000017941 */ /* 0x000fea0003800000 */
.L_x_167:
        /* <DEDUP_REMOVED lines=8> */
.L_x_170:
[----:B------:R-:W-:Y:S05]  /*134b0*/  BSYNC B1 ;  /* 0x0000000000017941 */ /* 0x000fea0003800000 */
.L_x_169:
        /* <DEDUP_REMOVED lines=8> */
.L_x_172:
[----:B------:R-:W-:Y:S05]  /*13540*/  BSYNC B1 ;  /* 0x0000000000017941 */ /* 0x000fea0003800000 */
.L_x_171:
        /* <DEDUP_REMOVED lines=8> */
.L_x_174:
[----:B------:R-:W-:Y:S05]  /*135d0*/  BSYNC B1 ;  /* 0x0000000000017941 */ /* 0x000fea0003800000 */
.L_x_173:
        /* <DEDUP_REMOVED lines=8> */
.L_x_176:
[----:B------:R-:W-:Y:S05]  /*13660*/  BSYNC B1 ;  /* 0x0000000000017941 */ /* 0x000fea0003800000 */
.L_x_175:
        /* <DEDUP_REMOVED lines=8> */
.L_x_178:
[----:B------:R-:W-:Y:S05]  /*136f0*/  BSYNC B1 ;  /* 0x0000000000017941 */ /* 0x000fea0003800000 */
.L_x_177:
        /* <DEDUP_REMOVED lines=8> */
.L_x_180:
[----:B------:R-:W-:Y:S05]  /*13780*/  BSYNC B1 ;  /* 0x0000000000017941 */ /* 0x000fea0003800000 */
.L_x_179:
        /* <DEDUP_REMOVED lines=8> */
.L_x_182:
[----:B------:R-:W-:Y:S05]  /*13810*/  BSYNC B1 ;  /* 0x0000000000017941 */ /* 0x000fea0003800000 */
.L_x_181:
        /* <DEDUP_REMOVED lines=8> */
.L_x_184:
[----:B------:R-:W-:Y:S05]  /*138a0*/  BSYNC B1 ;  /* 0x0000000000017941 */ /* 0x000fea0003800000 */
.L_x_183:
        /* <DEDUP_REMOVED lines=8> */
.L_x_186:
[----:B------:R-:W-:Y:S05]  /*13930*/  BSYNC B1 ;  /* 0x0000000000017941 */ /* 0x000fea0003800000 */
.L_x_185:
        /* <DEDUP_REMOVED lines=8> */
.L_x_188:
[----:B------:R-:W-:Y:S05]  /*139c0*/  BSYNC B1 ;  /* 0x0000000000017941 */ /* 0x000fea0003800000 */
.L_x_187:
        /* <DEDUP_REMOVED lines=8> */
.L_x_190:
[----:B------:R-:W-:Y:S05]  /*13a50*/  BSYNC B1 ;  /* 0x0000000000017941 */ /* 0x000fea0003800000 */
.L_x_189:
        /* <DEDUP_REMOVED lines=8> */
.L_x_192:
[----:B------:R-:W-:Y:S05]  /*13ae0*/  BSYNC B1 ;  /* 0x0000000000017941 */ /* 0x000fea0003800000 */
.L_x_191:
        /* <DEDUP_REMOVED lines=8> */
.L_x_194:
[----:B------:R-:W-:Y:S05]  /*13b70*/  BSYNC B1 ;  /* 0x0000000000017941 */ /* 0x000fea0003800000 */
.L_x_193:
        /* <DEDUP_REMOVED lines=8> */
.L_x_196:
[----:B------:R-:W-:Y:S05]  /*13c00*/  BSYNC B1 ;  /* 0x0000000000017941 */ /* 0x000fea0003800000 */
.L_x_195:
        /* <DEDUP_REMOVED lines=8> */
.L_x_198:
[----:B------:R-:W-:Y:S05]  /*13c90*/  BSYNC B1 ;  /* 0x0000000000017941 */ /* 0x000fea0003800000 */
.L_x_197:
        /* <DEDUP_REMOVED lines=8> */
.L_x_200:
[----:B------:R-:W-:Y:S05]  /*13d20*/  BSYNC B1 ;  /* 0x0000000000017941 */ /* 0x000fea0003800000 */
.L_x_199:
        /* <DEDUP_REMOVED lines=8> */
.L_x_202:
[----:B------:R-:W-:Y:S05]  /*13db0*/  BSYNC B1 ;  /* 0x0000000000017941 */ /* 0x000fea0003800000 */
.L_x_201:
        /* <DEDUP_REMOVED lines=8> */
.L_x_204:
[----:B------:R-:W-:Y:S05]  /*13e40*/  BSYNC B1 ;  /* 0x0000000000017941 */ /* 0x000fea0003800000 */
.L_x_203:
        /* <DEDUP_REMOVED lines=8> */
.L_x_206:
[----:B------:R-:W-:Y:S05]  /*13ed0*/  BSYNC B1 ;  /* 0x0000000000017941 */ /* 0x000fea0003800000 */
.L_x_205:
        /* <DEDUP_REMOVED lines=8> */
.L_x_208:
[----:B------:R-:W-:Y:S05]  /*13f60*/  BSYNC B1 ;  /* 0x0000000000017941 */ /* 0x000fea0003800000 */
.L_x_207:
        /* <DEDUP_REMOVED lines=8> */
.L_x_210:
[----:B------:R-:W-:Y:S05]  /*13ff0*/  BSYNC B1 ;  /* 0x0000000000017941 */ /* 0x000fea0003800000 */
.L_x_209:
        /* <DEDUP_REMOVED lines=8> */
.L_x_212:
[----:B------:R-:W-:Y:S05]  /*14080*/  BSYNC B1 ;  /* 0x0000000000017941 */ /* 0x000fea0003800000 */
.L_x_211:
        /* <DEDUP_REMOVED lines=8> */
.L_x_214:
[----:B------:R-:W-:Y:S05]  /*14110*/  BSYNC B1 ;  /* 0x0000000000017941 */ /* 0x000fea0003800000 */
.L_x_213:
        /* <DEDUP_REMOVED lines=8> */
.L_x_216:
[----:B------:R-:W-:Y:S05]  /*141a0*/  BSYNC B1 ;  /* 0x0000000000017941 */ /* 0x000fea0003800000 */
.L_x_215:
        /* <DEDUP_REMOVED lines=8> */
.L_x_218:
[----:B------:R-:W-:Y:S05]  /*14230*/  BSYNC B1 ;  /* 0x0000000000017941 */ /* 0x000fea0003800000 */
.L_x_217:
        /* <DEDUP_REMOVED lines=8> */
.L_x_220:
[----:B------:R-:W-:Y:S05]  /*142c0*/  BSYNC B1 ;  /* 0x0000000000017941 */ /* 0x000fea0003800000 */
.L_x_219:
        /* <DEDUP_REMOVED lines=8> */
.L_x_222:
[----:B------:R-:W-:Y:S05]  /*14350*/  BSYNC B1 ;  /* 0x0000000000017941 */ /* 0x000fea0003800000 */
.L_x_221:
        /* <DEDUP_REMOVED lines=8> */
.L_x_224:
[----:B------:R-:W-:Y:S05]  /*143e0*/  BSYNC B1 ;  /* 0x0000000000017941 */ /* 0x000fea0003800000 */
.L_x_223:
        /* <DEDUP_REMOVED lines=8> */
.L_x_226:
[----:B------:R-:W-:Y:S05]  /*14470*/  BSYNC B1 ;  /* 0x0000000000017941 */ /* 0x000fea0003800000 */
.L_x_225:
        /* <DEDUP_REMOVED lines=8> */
.L_x_228:
[----:B------:R-:W-:Y:S05]  /*14500*/  BSYNC B1 ;  /* 0x0000000000017941 */ /* 0x000fea0003800000 */
.L_x_227:
        /* <DEDUP_REMOVED lines=8> */
.L_x_230:
[----:B------:R-:W-:Y:S05]  /*14590*/  BSYNC B1 ;  /* 0x0000000000017941 */ /* 0x000fea0003800000 */
.L_x_229:
        /* <DEDUP_REMOVED lines=8> */
.L_x_232:
[----:B------:R-:W-:Y:S05]  /*14620*/  BSYNC B1 ;  /* 0x0000000000017941 */ /* 0x000fea0003800000 */
.L_x_231:
        /* <DEDUP_REMOVED lines=8> */
.L_x_234:
[----:B------:R-:W-:Y:S05]  /*146b0*/  BSYNC B1 ;  /* 0x0000000000017941 */ /* 0x000fea0003800000 */
.L_x_233:
        /* <DEDUP_REMOVED lines=8> */
.L_x_236:
[----:B------:R-:W-:Y:S05]  /*14740*/  BSYNC B1 ;  /* 0x0000000000017941 */ /* 0x000fea0003800000 */
.L_x_235:
        /* <DEDUP_REMOVED lines=8> */
.L_x_238:
[----:B------:R-:W-:Y:S05]  /*147d0*/  BSYNC B1 ;  /* 0x0000000000017941 */ /* 0x000fea0003800000 */
.L_x_237:
        /* <DEDUP_REMOVED lines=8> */
.L_x_240:
[----:B------:R-:W-:Y:S05]  /*14860*/  BSYNC B1 ;  /* 0x0000000000017941 */ /* 0x000fea0003800000 */
.L_x_239:
        /* <DEDUP_REMOVED lines=8> */
.L_x_242:
[----:B------:R-:W-:Y:S05]  /*148f0*/  BSYNC B1 ;  /* 0x0000000000017941 */ /* 0x000fea0003800000 */
.L_x_241:
        /* <DEDUP_REMOVED lines=8> */
.L_x_244:
[----:B------:R-:W-:Y:S05]  /*14980*/  BSYNC B1 ;  /* 0x0000000000017941 */ /* 0x000fea0003800000 */
.L_x_243:
        /* <DEDUP_REMOVED lines=8> */
.L_x_246:
[----:B------:R-:W-:Y:S05]  /*14a10*/  BSYNC B1 ;  /* 0x0000000000017941 */ /* 0x000fea0003800000 */
.L_x_245:
        /* <DEDUP_REMOVED lines=8> */
.L_x_248:
[----:B------:R-:W-:Y:S05]  /*14aa0*/  BSYNC B1 ;  /* 0x0000000000017941 */ /* 0x000fea0003800000 */
.L_x_247:
        /* <DEDUP_REMOVED lines=8> */
.L_x_250:
[----:B------:R-:W-:Y:S05]  /*14b30*/  BSYNC B1 ;  /* 0x0000000000017941 */ /* 0x000fea0003800000 */
.L_x_249:
        /* <DEDUP_REMOVED lines=8> */
.L_x_252:
[----:B------:R-:W-:Y:S05]  /*14bc0*/  BSYNC B1 ;  /* 0x0000000000017941 */ /* 0x000fea0003800000 */
.L_x_251:
        /* <DEDUP_REMOVED lines=8> */
.L_x_254:
[----:B------:R-:W-:Y:S05]  /*14c50*/  BSYNC B1 ;  /* 0x0000000000017941 */ /* 0x000fea0003800000 */
.L_x_253:
        /* <DEDUP_REMOVED lines=8> */
.L_x_256:
[----:B------:R-:W-:Y:S05]  /*14ce0*/  BSYNC B1 ;  /* 0x0000000000017941 */ /* 0x000fea0003800000 */
.L_x_255:
        /* <DEDUP_REMOVED lines=8> */
.L_x_258:
[----:B------:R-:W-:Y:S05]  /*14d70*/  BSYNC B1 ;  /* 0x0000000000017941 */ /* 0x000fea0003800000 */
.L_x_257:
        /* <DEDUP_REMOVED lines=8> */
.L_x_260:
[----:B------:R-:W-:Y:S05]  /*14e00*/  BSYNC B1 ;  /* 0x0000000000017941 */ /* 0x000fea0003800000 */
.L_x_259:
        /* <DEDUP_REMOVED lines=8> */
.L_x_262:
[----:B------:R-:W-:Y:S05]  /*14e90*/  BSYNC B1 ;  /* 0x0000000000017941 */ /* 0x000fea0003800000 */
.L_x_261:
        /* <DEDUP_REMOVED lines=8> */
.L_x_264:
[----:B------:R-:W-:Y:S05]  /*14f20*/  BSYNC B1 ;  /* 0x0000000000017941 */ /* 0x000fea0003800000 */
.L_x_263:
        /* <DEDUP_REMOVED lines=8> */
.L_x_266:
[----:B------:R-:W-:Y:S05]  /*14fb0*/  BSYNC B1 ;  /* 0x0000000000017941 */ /* 0x000fea0003800000 */
.L_x_265:
        /* <DEDUP_REMOVED lines=8> */
.L_x_268:
[----:B------:R-:W-:Y:S05]  /*15040*/  BSYNC B1 ;  /* 0x0000000000017941 */ /* 0x000fea0003800000 */
.L_x_267:
        /* <DEDUP_REMOVED lines=8> */
.L_x_270:
[----:B------:R-:W-:Y:S05]  /*150d0*/  BSYNC B1 ;  /* 0x0000000000017941 */ /* 0x000fea0003800000 */
.L_x_269:
        /* <DEDUP_REMOVED lines=8> */
.L_x_272:
[----:B------:R-:W-:Y:S05]  /*15160*/  BSYNC B1 ;  /* 0x0000000000017941 */ /* 0x000fea0003800000 */
.L_x_271:
        /* <DEDUP_REMOVED lines=8> */
.L_x_274:
[----:B------:R-:W-:Y:S05]  /*151f0*/  BSYNC B1 ;  /* 0x0000000000017941 */ /* 0x000fea0003800000 */
.L_x_273:
        /* <DEDUP_REMOVED lines=8> */
.L_x_276:
[----:B------:R-:W-:Y:S05]  /*15280*/  BSYNC B1 ;  /* 0x0000000000017941 */ /* 0x000fea0003800000 */
.L_x_275:
        /* <DEDUP_REMOVED lines=8> */
.L_x_278:
[----:B------:R-:W-:Y:S05]  /*15310*/  BSYNC B1 ;  /* 0x0000000000017941 */ /* 0x000fea0003800000 */
.L_x_277:
        /* <DEDUP_REMOVED lines=8> */
.L_x_280:
[----:B------:R-:W-:Y:S05]  /*153a0*/  BSYNC B1 ;  /* 0x0000000000017941 */ /* 0x000fea0003800000 */
.L_x_279:
        /* <DEDUP_REMOVED lines=8> */
.L_x_282:
[----:B------:R-:W-:Y:S05]  /*15430*/  BSYNC B1 ;  /* 0x0000000000017941 */ /* 0x000fea0003800000 */
.L_x_281:
        /* <DEDUP_REMOVED lines=8> */
.L_x_284:
[----:B------:R-:W-:Y:S05]  /*154c0*/  BSYNC B1 ;  /* 0x0000000000017941 */ /* 0x000fea0003800000 */
.L_x_283:
        /* <DEDUP_REMOVED lines=8> */
.L_x_286:
[----:B------:R-:W-:Y:S05]  /*15550*/  BSYNC B1 ;  /* 0x0000000000017941 */ /* 0x000fea0003800000 */
.L_x_285:
[----:B------:R-:W3:Y:S01]  /*15560*/  LDL.LU R160, [R1+0x1f0] ;  /* 0x0001f00001a07983 */ /* 0x000ee20000300800 */
[----:B-1---5:R-:W-:Y:S01]  /*15570*/  FMUL R159, R23, R16 ;  /* 0x00000010179f7220 */ /* 0x022fe20000400000 */
[----:B------:R-:W-:Y:S01]  /*15580*/  ISETP.GT.AND P3, PT, R0, 0xf9, P3 ;  /* 0x000000f90000780c */ /* 0x000fe20001f64270 */
[----:B------:R-:W-:Y:S01]  /*15590*/  BSSY B1, `(.L_x_287) ;  /* 0x0000006000017945 */ /* 0x000fe20003800000 */
[----:B------:R-:W-:Y:S01]  /*155a0*/  IADD3 R161, P0, R3, 0x80, RZ ;  /* 0x0000008003a17810 */ /* 0x000fe20007f1e0ff */
[----:B---3--:R-:W-:-:S05]  /*155b0*/  FFMA R159, R160, R2, R159 ;  /* 0x00000002a09f7223 */ /* 0x008fca000000009f */
[----:B------:R1:W-:Y:S05]  /*155c0*/  @P4 STG.E desc[UR36][R4.64+0x3e0], R159 ;  /* 0x0003e09f04004986 */ /* 0x0003ea000c101924 */
[----:B------:R-:W-:Y:S05]  /*155d0*/  @!P3 BRA `(.L_x_288) ;  /* 0x000000000004b947 */ /* 0x000fea0003800000 */
[----:B------:R3:W5:Y:S02]  /*155e0*/  LDG.E.LTC128B R23, desc[UR36][R10.64+0x3e4] ;  /* 0x0003e4240a177981 */ /* 0x000764000c1e1920 */
.L_x_288:
[----:B------:R-:W-:Y:S05]  /*155f0*/  BSYNC B1 ;  /* 0x0000000000017941 */ /* 0x000fea0003800000 */
.L_x_287:
[----:B0-234-:R-:W2:Y:S01]  /*15600*/  LDL.LU R10, [R1+0x1f4] ;  /* 0x0001f400010a7983 */ /* 0x01dea20000300800 */
[----:B-----5:R-:W-:Y:S01]  /*15610*/  FMUL R3, R23, R16 ;  /* 0x0000001017037220 */ /* 0x020fe20000400000 */
[----:B------:R-:W-:Y:S01]  /*15620*/  ISETP.GT.AND P2, PT, R0, 0xf8, P1 ;  /* 0x000000f80000780c */ /* 0x000fe20000f44270 */
[----:B------:R-:W-:Y:S01]  /*15630*/  IMAD.X R11, RZ, RZ, UR7, P0 ;  /* 0x00000007ff0b7e24 */ /* 0x000fe200080e06ff */
[----:B------:R-:W-:Y:S01]  /*15640*/  BSSY B1, `(.L_x_289) ;  /* 0x0000006000017945 */ /* 0x000fe20003800000 */
[----:B--2---:R-:W-:Y:S02]  /*15650*/  FFMA R3, R10, R2, R3 ;  /* 0x000000020a037223 */ /* 0x004fe40000000003 */
[----:B------:R-:W-:-:S03]  /*15660*/  IMAD R10, R11, R14, RZ ;  /* 0x0000000e0b0a7224 */ /* 0x000fc600078e02ff */
[----:B------:R0:W-:Y:S05]  /*15670*/  @P3 STG.E desc[UR36][R4.64+0x3e4], R3 ;  /* 0x0003e40304003986 */ /* 0x0001ea000c101924 */
[----:B------:R-:W-:Y:S05]  /*15680*/  @!P2 BRA `(.L_x_290) ;  /* 0x000000000004a947 */ /* 0x000fea0003800000 */
[----:B------:R2:W5:Y:S02]  /*15690*/  LDG.E.LTC128B R23, desc[UR36][R8.64+0x3e0] ;  /* 0x0003e02408177981 */ /* 0x000564000c1e1920 */
.L_x_290:
[----:B------:R-:W-:Y:S05]  /*156a0*/  BSYNC B1 ;  /* 0x0000000000017941 */ /* 0x000fea0003800000 */
.L_x_289:
[----:B------:R-:W3:Y:S01]  /*156b0*/  LDL.LU R11, [R1+0x1f8] ;  /* 0x0001f800010b7983 */ /* 0x000ee20000300800 */
[----:B0----5:R-:W-:Y:S01]  /*156c0*/  FMUL R3, R23, R16 ;  /* 0x0000001017037220 */ /* 0x021fe20000400000 */
[C---:B------:R-:W-:Y:S01]  /*156d0*/  ISETP.GT.AND P1, PT, R0.reuse, 0xf9, P1 ;  /* 0x000000f90000780c */ /* 0x040fe20000f24270 */
[----:B------:R-:W-:Y:S01]  /*156e0*/  IMAD R163, R161, R15, R10 ;  /* 0x0000000fa1a37224 */ /* 0x000fe200078e020a */
[----:B------:R-:W-:Y:S01]  /*156f0*/  ISETP.GT.AND P0, PT, R17, 0x80, PT ;  /* 0x000000801100780c */ /* 0x000fe20003f04270 */
[----:B------:R-:W-:Y:S03]  /*15700*/  BSSY B1, `(.L_x_291) ;  /* 0x0000008000017945 */ /* 0x000fe60003800000 */
[----:B------:R-:W-:Y:S01]  /*15710*/  ISETP.GT.AND P3, PT, R0, RZ, P0 ;  /* 0x000000ff0000720c */ /* 0x000fe20000764270 */
[----:B---3--:R-:W-:Y:S01]  /*15720*/  FFMA R3, R11, R2, R3 ;  /* 0x000000020b037223 */ /* 0x008fe20000000003 */
[----:B------:R-:W-:-:S04]  /*15730*/  IMAD.WIDE.U32 R10, R161, R14, R20 ;  /* 0x0000000ea10a7225 */ /* 0x000fc800078e0014 */
[----:B------:R0:W-:Y:S01]  /*15740*/  @P2 STG.E desc[UR36][R6.64+0x3e0], R3 ;  /* 0x0003e00306002986 */ /* 0x0001e2000c101924 */
[----:B------:R-:W-:Y:S01]  /*15750*/  IADD3 R15, R11, R163, RZ ;  /* 0x000000a30b0f7210 */ /* 0x000fe20007ffe0ff */
[----:B------:R-:W-:Y:S06]  /*15760*/  @!P1 BRA `(.L_x_292) ;  /* 0x0000000000049947 */ /* 0x000fec0003800000 */
[----:B------:R3:W5:Y:S02]  /*15770*/  LDG.E.LTC128B R23, desc[UR36][R8.64+0x3e4] ;  /* 0x0003e42408177981 */ /* 0x000764000c1e1920 */
.L_x_292:
[----:B------:R-:W-:Y:S05]  /*15780*/  BSYNC B1 ;  /* 0x0000000000017941 */ /* 0x000fea0003800000 */
.L_x_291:
[----:B-1----:R-:W4:Y:S01]  /*15790*/  LDL.LU R159, [R1+0x1fc] ;  /* 0x0001fc00019f7983 */ /* 0x002f220000300800 */
[----:B0----5:R-:W-:Y:S01]  /*157a0*/  FMUL R3, R23, R16 ;  /* 0x0000001017037220 */ /* 0x021fe20000400000 */
[----:B--23--:R-:W-:-:S04]  /*157b0*/  LEA R8, P2, R10, R12, 0x2 ;  /* 0x0000000c0a087211 */ /* 0x00cfc800078410ff */
[----:B------:R-:W-:Y:S01]  /*157c0*/  LEA.HI.X R9, R10, R13, R15, 0x2, P2 ;  /* 0x0000000d0a097211 */ /* 0x000fe200010f140f */
[----:B----4-:R-:W-:Y:S01]  /*157d0*/  FFMA R3, R159, R2, R3 ;  /* 0x000000029f037223 */ /* 0x010fe20000000003 */
[----:B------:R-:W-:-:S04]  /*157e0*/  IMAD.MOV.U32 R159, RZ, RZ, R23 ;  /* 0x000000ffff9f7224 */ /* 0x000fc800078e0017 */
[----:B------:R0:W-:Y:S04]  /*157f0*/  @P1 STG.E desc[UR36][R6.64+0x3e4], R3 ;  /* 0x0003e40306001986 */ /* 0x0001e8000c101924 */
[----:B------:R1:W2:Y:S01]  /*15800*/  @P3 LDG.E.LTC128B R159, desc[UR36][R8.64] ;  /* 0x00000024089f3981 */ /* 0x0002a2000c1e1920 */
[CC--:B------:R-:W-:Y:S01]  /*15810*/  IMAD.WIDE.U32 R10, R161.reuse, R14.reuse, R18 ;  /* 0x0000000ea10a7225 */ /* 0x0c0fe200078e0012 */
[----:B------:R-:W-:Y:S01]  /*15820*/  ISETP.GT.AND P2, PT, R0, 0x1, P0 ;  /* 0x000000010000780c */ /* 0x000fe20000744270 */
[----:B------:R-:W-:Y:S02]  /*15830*/  BSSY B1, `(.L_x_293) ;  /* 0x0000016000017945 */ /* 0x000fe40003800000 */
[----:B------:R-:W-:Y:S01]  /*15840*/  IMAD.WIDE.U32 R14, R161, R14, R154 ;  /* 0x0000000ea10e7225 */ /* 0x000fe200078e009a */
[----:B------:R-:W-:-:S02]  /*15850*/  MOV R161, UR8 ;  /* 0x0000000800a17c02 */ /* 0x000fc40008000f00 */
[----:B------:R-:W-:Y:S01]  /*15860*/  IADD3 R11, R163, R11, RZ ;  /* 0x0000000ba30b7210 */ /* 0x000fe20007ffe0ff */
[----:B------:R-:W-:Y:S02]  /*15870*/  IMAD.U32 R155, RZ, RZ, UR8 ;  /* 0x00000008ff9b7e24 */ /* 0x000fe4000f8e00ff */
[----:B------:R-:W-:Y:S02]  /*15880*/  IMAD.U32 R154, RZ, RZ, UR9 ;  /* 0x00000009ff9a7e24 */ /* 0x000fe4000f8e00ff */
[----:B------:R-:W-:Y:S01]  /*15890*/  IMAD.WIDE.U32 R10, R22, UR42, R10 ;  /* 0x0000002a160a7c25 */ /* 0x000fe2000f8e000a */
[----:B------:R-:W-:Y:S02]  /*158a0*/  SHF.L.U32 R155, R155, 0x9, RZ ;  /* 0x000000099b9b7819 */ /* 0x000fe400000006ff */
[----:B------:R-:W-:Y:S01]  /*158b0*/  SHF.L.U64.HI R161, R161, 0x9, R154 ;  /* 0x00000009a1a17819 */ /* 0x000fe2000001029a */
[----:B0-----:R-:W-:Y:S01]  /*158c0*/  IMAD.IADD R7, R157, 0x1, R11 ;  /* 0x000000019d077824 */ /* 0x001fe200078e020b */
[----:B-1----:R-:W-:Y:S01]  /*158d0*/  IADD3 R8, P1, R155, R4, RZ ;  /* 0x000000049b087210 */ /* 0x002fe20007f3e0ff */
[----:B------:R-:W-:Y:S01]  /*158e0*/  IMAD.IADD R15, R163, 0x1, R15 ;  /* 0x00000001a30f7824 */ /* 0x000fe200078e020f */
[----:B------:R-:W-:-:S02]  /*158f0*/  LEA R6, P5, R10, R12, 0x2 ;  /* 0x0000000c0a067211 */ /* 0x000fc400078a10ff */
[----:B------:R-:W-:Y:S02]  /*15900*/  IADD3.X R9, R161, R5, RZ, P1, !PT ;  /* 0x00000005a1097210 */ /* 0x000fe40000ffe4ff */
[-C--:B------:R-:W-:Y:S02]  /*15910*/  IADD3 R154, P4, R152, R14.reuse, RZ ;  /* 0x0000000e989a7210 */ /* 0x080fe40007f9e0ff */
[----:B------:R-:W-:Y:S02]  /*15920*/  IADD3 R152, P6, R18, R14, RZ ;  /* 0x0000000e12987210 */ /* 0x000fe40007fde0ff */
[----:B------:R-:W-:Y:S01]  /*15930*/  LEA.HI.X R7, R10, R13, R7, 0x2, P5 ;  /* 0x0000000d0a077211 */ /* 0x000fe200028f1407 */
[----:B--2---:R-:W-:-:S04]  /*15940*/  FMUL R3, R159, R16 ;  /* 0x000000109f037220 */ /* 0x004fc80000400000 */
[----:B------:R-:W-:-:S05]  /*15950*/  FFMA R3, R24, R2, R3 ;  /* 0x0000000218037223 */ /* 0x000fca0000000003 */
[----:B------:R0:W-:Y:S01]  /*15960*/  @P3 STG.E desc[UR36][R8.64], R3 ;  /* 0x0000000308003986 */ /* 0x0001e2000c101924 */
[----:B------:R-:W-:Y:S05]  /*15970*/  @!P2 BRA `(.L_x_294) ;  /* 0x000000000004a947 */ /* 0x000fea0003800000 */
[----:B------:R1:W5:Y:S02]  /*15980*/  LDG.E.LTC128B R159, desc[UR36][R6.64+0x4] ;  /* 0x00000424069f7981 */ /* 0x000364000c1e1920 */
.L_x_294:
[----:B------:R-:W-:Y:S05]  /*15990*/  BSYNC B1 ;  /* 0x0000000000017941 */ /* 0x000fea0003800000 */
.L_x_293:
[----:B-----5:R-:W-:Y:S01]  /*159a0*/  FMUL R10, R159, R16 ;  /* 0x000000109f0a7220 */ /* 0x020fe20000400000 */
[----:B------:R-:W-:Y:S01]  /*159b0*/  ISETP.GT.AND P1, PT, R17, 0x88, PT ;  /* 0x000000881100780c */ /* 0x000fe20003f24270 */
[----:B------:R-:W-:Y:S01]  /*159c0*/  IMAD.X R153, R19, 0x1, R15, P6 ;  /* 0x0000000113997824 */ /* 0x000fe200030e060f */
[----:B------:R-:W-:Y:S01]  /*159d0*/  IADD3.X R20, R15, R21, RZ, P4, !PT ;  /* 0x000000150f147210 */ /* 0x000fe200027fe4ff */
[----:B------:R-:W-:Y:S01]  /*159e0*/  FFMA R25, R25, R2, R10 ;  /* 0x0000000219197223 */ /* 0x000fe2000000000a */
[----:B------:R-:W-:Y:S01]  /*159f0*/  ISETP.GT.AND P4, PT, R0, RZ, P1 ;  /* 0x000000ff0000720c */ /* 0x000fe20000f84270 */
[----:B------:R-:W-:Y:S01]  /*15a00*/  IMAD.WIDE.U32 R22, R22, UR42, R152 ;  /* 0x0000002a16167c25 */ /* 0x000fe2000f8e0098 */
[----:B------:R-:W-:Y:S01]  /*15a10*/  LEA R10, P5, R154, R12, 0x2 ;  /* 0x0000000c9a0a7211 */ /* 0x000fe200078a10ff */
[----:B------:R-:W-:Y:S01]  /*15a20*/  BSSY B1, `(.L_x_295) ;  /* 0x0000007000017945 */ /* 0x000fe20003800000 */
[----:B------:R2:W-:Y:S01]  /*15a30*/  @P2 STG.E desc[UR36][R8.64+0x4], R25 ;  /* 0x0000041908002986 */ /* 0x0005e2000c101924 */
[----:B------:R-:W-:-:S02]  /*15a40*/  IADD3 R14, P3, R8, R158, RZ ;  /* 0x0000009e080e7210 */ /* 0x000fc40007f7e0ff */
[----:B------:R-:W-:Y:S02]  /*15a50*/  LEA.HI.X R11, R154, R13, R20, 0x2, P5 ;  /* 0x0000000d9a0b7211 */ /* 0x000fe400028f1414 */
[----:B------:R-:W-:-:S04]  /*15a60*/  IADD3 R157, R157, R23, RZ ;  /* 0x000000179d9d7210 */ /* 0x000fc80007ffe0ff */
[----:B------:R-:W-:Y:S05]  /*15a70*/  @!P4 BRA `(.L_x_296) ;  /* 0x000000000004c947 */ /* 0x000fea0003800000 */
[----:B------:R3:W5:Y:S02]  /*15a80*/  LDG.E.LTC128B R159, desc[UR36][R10.64] ;  /* 0x000000240a9f7981 */ /* 0x000764000c1e1920 */
.L_x_296:
[----:B------:R-:W-:Y:S05]  /*15a90*/  BSYNC B1 ;  /* 0x0000000000017941 */ /* 0x000fea0003800000 */
.L_x_295:
[----:B0----5:R-:W-:Y:S01]  /*15aa0*/  FMUL R3, R159, R16 ;  /* 0x000000109f037220 */ /* 0x021fe20000400000 */
[----:B------:R-:W-:Y:S01]  /*15ab0*/  IMAD.X R15, R9, 0x1, R156, P3 ;  /* 0x00000001090f7824 */ /* 0x000fe200018e069c */
[----:B------:R-:W-:Y:S01]  /*15ac0*/  ISETP.GT.AND P5, PT, R0, 0x1, P1 ;  /* 0x000000010000780c */ /* 0x000fe20000fa4270 */
[----:B------:R-:W-:Y:S01]  /*15ad0*/  BSSY B1, `(.L_x_297) ;  /* 0x0000007000017945 */ /* 0x000fe20003800000 */
[----:B------:R-:W-:Y:S01]  /*15ae0*/  FFMA R3, R26, R2, R3 ;  /* 0x000000021a037223 */ /* 0x000fe20000000003 */
[----:B------:R-:W-:-:S04]  /*15af0*/  LEA R12, P2, R22, R12, 0x2 ;  /* 0x0000000c160c7211 */ /* 0x000fc800078410ff */
[----:B------:R0:W-:Y:S01]  /*15b00*/  @P4 STG.E desc[UR36][R14.64], R3 ;  /* 0x000000030e004986 */ /* 0x0001e2000c101924 */
[----:B------:R-:W-:-:S05]  /*15b10*/  LEA.HI.X R13, R22, R13, R157, 0x2, P2 ;  /* 0x0000000d160d7211 */ /* 0x000fca00010f149d */
[----:B------:R-:W-:Y:S05]  /*15b20*/  @!P5 BRA `(.L_x_298) ;  /* 0x000000000004d947 */ /* 0x000fea0003800000 */
[----:B------:R4:W5:Y:S02]  /*15b30*/  LDG.E.LTC128B R159, desc[UR36][R12.64+0x4] ;  /* 0x000004240c9f7981 */ /* 0x000964000c1e1920 */
.L_x_298:
[----:B------:R-:W-:Y:S05]  /*15b40*/  BSYNC B1 ;  /* 0x0000000000017941 */ /* 0x000fea0003800000 */
.L_x_297:
[----:B---3-5:R-:W-:Y:S01]  /*15b50*/  FMUL R10, R159, R16 ;  /* 0x000000109f0a7220 */ /* 0x028fe20000400000 */
[----:B------:R-:W-:Y:S01]  /*15b60*/  ISETP.GT.AND P2, PT, R0, 0x8, P0 ;  /* 0x000000080000780c */ /* 0x000fe20000744270 */
[----:B------:R-:W-:Y:S02]  /*15b70*/  BSSY B1, `(.L_x_299) ;  /* 0x0000005000017945 */ /* 0x000fe40003800000 */
[----:B------:R-:W-:-:S05]  /*15b80*/  FFMA R27, R27, R2, R10 ;  /* 0x000000021b1b7223 */ /* 0x000fca000000000a */
[----:B------:R3:W-:Y:S05]  /*15b90*/  @P5 STG.E desc[UR36][R14.64+0x4], R27 ;  /* 0x0000041b0e005986 */ /* 0x0007ea000c101924 */
[----:B------:R-:W-:Y:S05]  /*15ba0*/  @!P2 BRA `(.L_x_300) ;  /* 0x000000000004a947 */ /* 0x000fea0003800000 */
[----:B------:R0:W5:Y:S02]  /*15bb0*/  LDG.E.LTC128B R159, desc[UR36][R6.64+0x20] ;  /* 0x00002024069f7981 */ /* 0x000164000c1e1920 */
.L_x_300:
[----:B------:R-:W-:Y:S05]  /*15bc0*/  BSYNC B1 ;  /* 0x0000000000017941 */ /* 0x000fea0003800000 */
.L_x_299:
[----:B0----5:R-:W-:Y:S01]  /*15bd0*/  FMUL R3, R159, R16 ;  /* 0x000000109f037220 */ /* 0x021fe20000400000 */
[----:B------:R-:W-:Y:S01]  /*15be0*/  ISETP.GT.AND P4, PT, R0, 0x9, P0 ;  /* 0x000000090000780c */ /* 0x000fe20000784270 */
[----:B------:R-:W-:Y:S02]  /*15bf0*/  BSSY B1, `(.L_x_301) ;  /* 0x0000005000017945 */ /* 0x000fe40003800000 */
[----:B------:R-:W-:-:S05]  /*15c00*/  FFMA R3, R28, R2, R3 ;  /* 0x000000021c037223 */ /* 0x000fca0000000003 */
[----:B------:R0:W-:Y:S05]  /*15c10*/  @P2 STG.E desc[UR36][R8.64+0x20], R3 ;  /* 0x0000200308002986 */ /* 0x0001ea000c101924 */
[----:B------:R-:W-:Y:S05]  /*15c20*/  @!P4 BRA `(.L_x_302) ;  /* 0x000000000004c947 */ /* 0x000fea0003800000 */
[----:B------:R0:W5:Y:S02]  /*15c30*/  LDG.E.LTC128B R159, desc[UR36][R6.64+0x24] ;  /* 0x00002424069f7981 */ /* 0x000164000c1e1920 */
.L_x_302:
[----:B------:R-:W-:Y:S05]  /*15c40*/  BSYNC B1 ;  /* 0x0000000000017941 */ /* 0x000fea0003800000 */
.L_x_301:
[----:B---3-5:R-:W-:Y:S01]  /*15c50*/  FMUL R14, R159, R16 ;  /* 0x000000109f0e7220 */ /* 0x028fe20000400000 */
[----:B------:R-:W-:Y:S01]  /*15c60*/  ISETP.GT.AND P2, PT, R0, 0x8, P1 ;  /* 0x000000080000780c */ /* 0x000fe20000f44270 */
[----:B------:R-:W-:Y:S01]  /*15c70*/  BSSY B1, `(.L_x_303) ;  /* 0x0000006000017945 */ /* 0x000fe20003800000 */
[----:B------:R-:W-:Y:S01]  /*15c80*/  IADD3 R10, P3, R158, R8, RZ ;  /* 0x000000089e0a7210 */ /* 0x000fe20007f7e0ff */
[----:B------:R-:W-:-:S05]  /*15c90*/  FFMA R29, R29, R2, R14 ;  /* 0x000000021d1d7223 */ /* 0x000fca000000000e */
[----:B------:R3:W-:Y:S05]  /*15ca0*/  @P4 STG.E desc[UR36][R8.64+0x24], R29 ;  /* 0x0000241d08004986 */ /* 0x0007ea000c101924 */
[----:B------:R-:W-:Y:S05]  /*15cb0*/  @!P2 BRA `(.L_x_304) ;  /* 0x000000000004a947 */ /* 0x000fea0003800000 */
[----:B------:R0:W5:Y:S02]  /*15cc0*/  LDG.E.LTC128B R159, desc[UR36][R12.64+0x20] ;  /* 0x000020240c9f7981 */ /* 0x000164000c1e1920 */
.L_x_304:
[----:B------:R-:W-:Y:S05]  /*15cd0*/  BSYNC B1 ;  /* 0x0000000000017941 */ /* 0x000fea0003800000 */
.L_x_303:
[----:B0----5:R-:W-:Y:S01]  /*15ce0*/  FMUL R3, R159, R16 ;  /* 0x000000109f037220 */ /* 0x021fe20000400000 */
[----:B------:R-:W-:Y:S01]  /*15cf0*/  IADD3.X R11, R156, R9, RZ, P3, !PT ;  /* 0x000000099c0b7210 */ /* 0x000fe20001ffe4ff */
[----:B------:R-:W-:Y:S01]  /*15d00*/  BSSY B1, `(.L_x_305) ;  /* 0x0000008000017945 */ /* 0x000fe20003800000 */
[----:B------:R-:W-:Y:S01]  /*15d10*/  ISETP.GT.AND P4, PT, R0, 0x9, P1 ;  /* 0x000000090000780c */ /* 0x000fe20000f84270 */
[----:B------:R-:W-:Y:S01]  /*15d20*/  FFMA R15, R30, R2, R3 ;  /* 0x000000021e0f7223 */ /* 0x000fe20000000003 */
[----:B------:R-:W-:Y:S01]  /*15d30*/  IADD3 R158, P6, P5, R158, R4, R155 ;  /* 0x000000049e9e7210 */ /* 0x000fe20007dde09b */
[----:B------:R-:W-:-:S03]  /*15d40*/  IMAD.MOV.U32 R3, RZ, RZ, R159 ;  /* 0x000000ffff037224 */ /* 0x000fc600078e009f */
[----:B------:R0:W-:Y:S07]  /*15d50*/  @P2 STG.E desc[UR36][R10.64+0x20], R15 ;  /* 0x0000200f0a002986 */ /* 0x0001ee000c101924 */
[----:B------:R-:W-:Y:S05]  /*15d60*/  @!P4 BRA `(.L_x_306) ;  /* 0x000000000004c947 */ /* 0x000fea0003800000 */
[----:B------:R0:W5:Y:S02]  /*15d70*/  LDG.E.LTC128B R3, desc[UR36][R12.64+0x24] ;  /* 0x000024240c037981 */ /* 0x000164000c1e1920 */
.L_x_306:
[----:B------:R-:W-:Y:S05]  /*15d80*/  BSYNC B1 ;  /* 0x0000000000017941 */ /* 0x000fea0003800000 */
.L_x_305:
[----:B-----5:R-:W-:Y:S01]  /*15d90*/  FMUL R4, R3, R16 ;  /* 0x0000001003047220 */ /* 0x020fe20000400000 */
[----:B------:R-:W-:Y:S01]  /*15da0*/  IADD3.X R159, R156, R5, R161, P6, P5 ;  /* 0x000000059c9f7210 */ /* 0x000fe200037ea4a1 */
[----:B------:R-:W-:Y:S01]  /*15db0*/  BSSY B1, `(.L_x_307) ;  /* 0x0000006000017945 */ /* 0x000fe20003800000 */
[----:B------:R-:W-:Y:S01]  /*15dc0*/  ISETP.GT.AND P2, PT, R0, 0x10, P0 ;  /* 0x000000100000780c */ /* 0x000fe20000744270 */
[----:B------:R-:W-:-:S05]  /*15dd0*/  FFMA R31, R31, R2, R4 ;  /* 0x000000021f1f7223 */ /* 0x000fca0000000004 */
[----:B------:R0:W-:Y:S07]  /*15de0*/  @P4 STG.E desc[UR36][R158.64+0x24], R31 ;  /* 0x0000241f9e004986 */ /* 0x0001ee000c101924 */
[----:B------:R-:W-:Y:S05]  /*15df0*/  @!P2 BRA `(.L_x_308) ;  /* 0x000000000004a947 */ /* 0x000fea0003800000 */
[----:B------:R0:W5:Y:S02]  /*15e00*/  LDG.E.LTC128B R3, desc[UR36][R6.64+0x40] ;  /* 0x0000402406037981 */ /* 0x000164000c1e1920 */
.L_x_308:
[----:B------:R-:W-:Y:S05]  /*15e10*/  BSYNC B1 ;  /* 0x0000000000017941 */ /* 0x000fea0003800000 */
.L_x_307:
[----:B-----5:R-:W-:Y:S01]  /*15e20*/  FMUL R5, R3, R16 ;  /* 0x0000001003057220 */ /* 0x020fe20000400000 */
[----:B------:R-:W-:Y:S01]  /*15e30*/  ISETP.GT.AND P3, PT, R0, 0x11, P0 ;  /* 0x000000110000780c */ /* 0x000fe20000764270 */
[----:B------:R-:W-:Y:S02]  /*15e40*/  BSSY B1, `(.L_x_309) ;  /* 0x0000005000017945 */ /* 0x000fe40003800000 */
[----:B------:R-:W-:-:S05]  /*15e50*/  FFMA R5, R32, R2, R5 ;  /* 0x0000000220057223 */ /* 0x000fca0000000005 */
[----:B------:R0:W-:Y:S05]  /*15e60*/  @P2 STG.E desc[UR36][R8.64+0x40], R5 ;  /* 0x0000400508002986 */ /* 0x0001ea000c101924 */
[----:B------:R-:W-:Y:S05]  /*15e70*/  @!P3 BRA `(.L_x_310) ;  /* 0x000000000004b947 */ /* 0x000fea0003800000 */
[----:B------:R0:W5:Y:S02]  /*15e80*/  LDG.E.LTC128B R3, desc[UR36][R6.64+0x44] ;  /* 0x0000442406037981 */ /* 0x000164000c1e1920 */
.L_x_310:
[----:B------:R-:W-:Y:S05]  /*15e90*/  BSYNC B1 ;  /* 0x0000000000017941 */ /* 0x000fea0003800000 */
.L_x_309:
[----:B-----5:R-:W-:Y:S01]  /*15ea0*/  FMUL R4, R3, R16 ;  /* 0x0000001003047220 */ /* 0x020fe20000400000 */
[----:B------:R-:W-:Y:S01]  /*15eb0*/  ISETP.GT.AND P2, PT, R0, 0x10, P1 ;  /* 0x000000100000780c */ /* 0x000fe20000f44270 */
[----:B------:R-:W-:Y:S02]  /*15ec0*/  BSSY B1, `(.L_x_311) ;  /* 0x0000005000017945 */ /* 0x000fe40003800000 */
[----:B------:R-:W-:-:S05]  /*15ed0*/  FFMA R33, R33, R2, R4 ;  /* 0x0000000221217223 */ /* 0x000fca0000000004 */
[----:B------:R0:W-:Y:S05]  /*15ee0*/  @P3 STG.E desc[UR36][R8.64+0x44], R33 ;  /* 0x0000442108003986 */ /* 0x0001ea000c101924 */
[----:B------:R-:W-:Y:S05]  /*15ef0*/  @!P2 BRA `(.L_x_312) ;  /* 0x000000000004a947 */ /* 0x000fea0003800000 */
[----:B------:R0:W5:Y:S02]  /*15f00*/  LDG.E.LTC128B R3, desc[UR36][R12.64+0x40] ;  /* 0x000040240c037981 */ /* 0x000164000c1e1920 */
.L_x_312:
[----:B------:R-:W-:Y:S05]  /*15f10*/  BSYNC B1 ;  /* 0x0000000000017941 */ /* 0x000fea0003800000 */
.L_x_311:
[----:B0----5:R-:W-:Y:S01]  /*15f20*/  FMUL R5, R3, R16 ;  /* 0x0000001003057220 */ /* 0x021fe20000400000 */
[----:B------:R-:W-:Y:S01]  /*15f30*/  @P2 MOV R4, R158 ;  /* 0x0000009e00042202 */ /* 0x000fe20000000f00 */
[----:B------:R-:W-:Y:S01]  /*15f40*/  BSSY B1, `(.L_x_313) ;  /* 0x0000007000017945 */ /* 0x000fe20003800000 */
[----:B------:R-:W-:Y:S01]  /*15f50*/  ISETP.GT.AND P3, PT, R0, 0x11, P1 ;  /* 0x000000110000780c */ /* 0x000fe20000f64270 */
[----:B------:R-:W-:Y:S01]  /*15f60*/  FFMA R11, R34, R2, R5 ;  /* 0x00000002220b7223 */ /* 0x000fe20000000005 */
[----:B------:R-:W-:-:S05]  /*15f70*/  @P2 IMAD.MOV.U32 R5, RZ, RZ, R159 ;  /* 0x000000ffff052224 */ /* 0x000fca00078e009f */
[----:B------:R0:W-:Y:S06]  /*15f80*/  @P2 STG.E desc[UR36][R4.64+0x40], R11 ;  /* 0x0000400b04002986 */ /* 0x0001ec000c101924 */
[----:B------:R-:W-:Y:S05]  /*15f90*/  @!P3 BRA `(.L_x_314) ;  /* 0x000000000004b947 */ /* 0x000fea0003800000 */
[----:B------:R0:W5:Y:S02]  /*15fa0*/  LDG.E.LTC128B R3, desc[UR36][R12.64+0x44] ;  /* 0x000044240c037981 */ /* 0x000164000c1e1920 */
.L_x_314:
[----:B------:R-:W-:Y:S05]  /*15fb0*/  BSYNC B1 ;  /* 0x0000000000017941 */ /* 0x000fea0003800000 */
.L_x_313:
[----:B0----5:R-:W-:Y:S01]  /*15fc0*/  FMUL R4, R3, R16 ;  /* 0x0000001003047220 */ /* 0x021fe20000400000 */
[----:B------:R-:W-:Y:S01]  /*15fd0*/  @P3 IMAD.MOV.U32 R5, RZ, RZ, R159 ;  /* 0x000000ffff053224 */ /* 0x000fe200078e009f */
[----:B------:R-:W-:Y:S01]  /*15fe0*/  ISETP.GT.AND P2, PT, R0, 0x18, P0 ;  /* 0x000000180000780c */ /* 0x000fe20000744270 */
[----:B------:R-:W-:Y:S01]  /*15ff0*/  BSSY B1, `(.L_x_315) ;  /* 0x0000006000017945 */ /* 0x000fe20003800000 */
[----:B------:R-:W-:Y:S01]  /*16000*/  FFMA R35, R35, R2, R4 ;  /* 0x0000000223237223 */ /* 0x000fe20000000004 */
[----:B------:R-:W-:-:S05]  /*16010*/  @P3 MOV R4, R158 ;  /* 0x0000009e00043202 */ /* 0x000fca0000000f00 */
[----:B------:R0:W-:Y:S05]  /*16020*/  @P3 STG.E desc[UR36][R4.64+0x44], R35 ;  /* 0x0000442304003986 */ /* 0x0001ea000c101924 */
[----:B------:R-:W-:Y:S05]  /*16030*/  @!P2 BRA `(.L_x_316) ;  /* 0x000000000004a947 */ /* 0x000fea0003800000 */
[----:B------:R0:W5:Y:S02]  /*16040*/  LDG.E.LTC128B R3, desc[UR36][R6.64+0x60] ;  /* 0x0000602406037981 */ /* 0x000164000c1e1920 */
.L_x_316:
[----:B------:R-:W-:Y:S05]  /*16050*/  BSYNC B1 ;  /* 0x0000000000017941 */ /* 0x000fea0003800000 */
.L_x_315:
[----:B0----5:R-:W-:Y:S01]  /*16060*/  FMUL R5, R3, R16 ;  /* 0x0000001003057220 */ /* 0x021fe20000400000 */
[----:B------:R-:W-:Y:S01]  /*16070*/  ISETP.GT.AND P3, PT, R0, 0x19, P0 ;  /* 0x000000190000780c */ /* 0x000fe20000764270 */
[----:B------:R-:W-:Y:S02]  /*16080*/  BSSY B1, `(.L_x_317) ;  /* 0x0000005000017945 */ /* 0x000fe40003800000 */
[----:B------:R-:W-:-:S05]  /*16090*/  FFMA R5, R36, R2, R5 ;  /* 0x0000000224057223 */ /* 0x000fca0000000005 */
[----:B------:R0:W-:Y:S05]  /*160a0*/  @P2 STG.E desc[UR36][R8.64+0x60], R5 ;  /* 0x0000600508002986 */ /* 0x0001ea000c101924 */
[----:B------:R-:W-:Y:S05]  /*160b0*/  @!P3 BRA `(.L_x_318) ;  /* 0x000000000004b947 */ /* 0x000fea0003800000 */
[----:B------:R0:W5:Y:S02]  /*160c0*/  LDG.E.LTC128B R3, desc[UR36][R6.64+0x64] ;  /* 0x0000642406037981 */ /* 0x000164000c1e1920 */
.L_x_318:
[----:B------:R-:W-:Y:S05]  /*160d0*/  BSYNC B1 ;  /* 0x0000000000017941 */ /* 0x000fea0003800000 */
.L_x_317:
[----:B-----5:R-:W-:Y:S01]  /*160e0*/  FMUL R4, R3, R16 ;  /* 0x0000001003047220 */ /* 0x020fe20000400000 */
[----:B------:R-:W-:Y:S01]  /*160f0*/  ISETP.GT.AND P2, PT, R0, 0x18, P1 ;  /* 0x000000180000780c */ /* 0x000fe20000f44270 */
[----:B------:R-:W-:Y:S02]  /*16100*/  BSSY B1, `(.L_x_319) ;  /* 0x0000005000017945 */ /* 0x000fe40003800000 */
[----:B------:R-:W-:-:S05]  /*16110*/  FFMA R37, R37, R2, R4 ;  /* 0x0000000225257223 */ /* 0x000fca0000000004 */
[----:B------:R0:W-:Y:S05]  /*16120*/  @P3 STG.E desc[UR36][R8.64+0x64], R37 ;  /* 0x0000642508003986 */ /* 0x0001ea000c101924 */
[----:B------:R-:W-:Y:S05]  /*16130*/  @!P2 BRA `(.L_x_320) ;  /* 0x000000000004a947 */ /* 0x000fea0003800000 */
[----:B------:R0:W5:Y:S02]  /*16140*/  LDG.E.LTC128B R3, desc[UR36][R12.64+0x60] ;  /* 0x000060240c037981 */ /* 0x000164000c1e1920 */
.L_x_320:
[----:B------:R-:W-:Y:S05]  /*16150*/  BSYNC B1 ;  /* 0x0000000000017941 */ /* 0x000fea0003800000 */
.L_x_319:
        /* <DEDUP_REMOVED lines=9> */
.L_x_322:
[----:B------:R-:W-:Y:S05]  /*161f0*/  BSYNC B1 ;  /* 0x0000000000017941 */ /* 0x000fea0003800000 */
.L_x_321:
        /* <DEDUP_REMOVED lines=9> */
.L_x_324:
[----:B------:R-:W-:Y:S05]  /*16290*/  BSYNC B1 ;  /* 0x0000000000017941 */ /* 0x000fea0003800000 */
.L_x_323:
[----:B0----5:R-:W-:Y:S01]  /*162a0*/  FMUL R5, R3, R16 ;  /* 0x0000001003057220 */ /* 0x021fe20000400000 */
[----:B------:R-:W-:Y:S01]  /*162b0*/  ISETP.GT.AND P3, PT, R0, 0x21, P0 ;  /* 0x000000210000780c */ /* 0x000fe20000764270 */
[----:B------:R-:W-:Y:S02]  /*162c0*/  BSSY B1, `(.L_x_325) ;  /* 0x0000005000017945 */ /* 0x000fe40003800000 */
[----:B------:R-:W-:-:S05]  /*162d0*/  FFMA R5, R40, R2, R5 ;  /* 0x0000000228057223 */ /* 0x000fca0000000005 */
[----:B------:R0:W-:Y:S05]  /*162e0*/  @P2 STG.E desc[UR36][R8.64+0x80], R5 ;  /* 0x0000800508002986 */ /* 0x0001ea000c101924 */
[----:B------:R-:W-:Y:S05]  /*162f0*/  @!P3 BRA `(.L_x_326) ;  /* 0x000000000004b947 */ /* 0x000fea0003800000 */
[----:B------:R0:W5:Y:S02]  /*16300*/  LDG.E.LTC128B R3, desc[UR36][R6.64+0x84] ;  /* 0x0000842406037981 */ /* 0x000164000c1e1920 */
.L_x_326:
[----:B------:R-:W-:Y:S05]  /*16310*/  BSYNC B1 ;  /* 0x0000000000017941 */ /* 0x000fea0003800000 */
.L_x_325:
[----:B-----5:R-:W-:Y:S01]  /*16320*/  FMUL R4, R3, R16 ;  /* 0x0000001003047220 */ /* 0x020fe20000400000 */
[----:B------:R-:W-:Y:S01]  /*16330*/  ISETP.GT.AND P2, PT, R0, 0x20, P1 ;  /* 0x000000200000780c */ /* 0x000fe20000f44270 */
[----:B------:R-:W-:Y:S02]  /*16340*/  BSSY B1, `(.L_x_327) ;  /* 0x0000005000017945 */ /* 0x000fe40003800000 */
[----:B------:R-:W-:-:S05]  /*16350*/  FFMA R41, R41, R2, R4 ;  /* 0x0000000229297223 */ /* 0x000fca0000000004 */
[----:B------:R0:W-:Y:S05]  /*16360*/  @P3 STG.E desc[UR36][R8.64+0x84], R41 ;  /* 0x0000842908003986 */ /* 0x0001ea000c101924 */
[----:B------:R-:W-:Y:S05]  /*16370*/  @!P2 BRA `(.L_x_328) ;  /* 0x000000000004a947 */ /* 0x000fea0003800000 */
[----:B------:R0:W5:Y:S02]  /*16380*/  LDG.E.LTC128B R3, desc[UR36][R12.64+0x80] ;  /* 0x000080240c037981 */ /* 0x000164000c1e1920 */
.L_x_328:
[----:B------:R-:W-:Y:S05]  /*16390*/  BSYNC B1 ;  /* 0x0000000000017941 */ /* 0x000fea0003800000 */
.L_x_327:
        /* <DEDUP_REMOVED lines=9> */
.L_x_330:
[----:B------:R-:W-:Y:S05]  /*16430*/  BSYNC B1 ;  /* 0x0000000000017941 */ /* 0x000fea0003800000 */
.L_x_329:
        /* <DEDUP_REMOVED lines=9> */
.L_x_332:
[----:B------:R-:W-:Y:S05]  /*164d0*/  BSYNC B1 ;  /* 0x0000000000017941 */ /* 0x000fea0003800000 */
.L_x_331:
[----:B0----5:R-:W-:Y:S01]  /*164e0*/  FMUL R5, R3, R16 ;  /* 0x0000001003057220 */ /* 0x021fe20000400000 */
[----:B------:R-:W-:Y:S01]  /*164f0*/  ISETP.GT.AND P3, PT, R0, 0x29, P0 ;  /* 0x000000290000780c */ /* 0x000fe20000764270 */
[----:B------:R-:W-:Y:S02]  /*16500*/  BSSY B1, `(.L_x_333) ;  /* 0x0000005000017945 */ /* 0x000fe40003800000 */
[----:B------:R-:W-:-:S05]  /*16510*/  FFMA R5, R44, R2, R5 ;  /* 0x000000022c057223 */ /* 0x000fca0000000005 */
[----:B------:R0:W-:Y:S05]  /*16520*/  @P2 STG.E desc[UR36][R8.64+0xa0], R5 ;  /* 0x0000a00508002986 */ /* 0x0001ea000c101924 */
[----:B------:R-:W-:Y:S05]  /*16530*/  @!P3 BRA `(.L_x_334) ;  /* 0x000000000004b947 */ /* 0x000fea0003800000 */
[----:B------:R0:W5:Y:S02]  /*16540*/  LDG.E.LTC128B R3, desc[UR36][R6.64+0xa4] ;  /* 0x0000a42406037981 */ /* 0x000164000c1e1920 */
.L_x_334:
[----:B------:R-:W-:Y:S05]  /*16550*/  BSYNC B1 ;  /* 0x0000000000017941 */ /* 0x000fea0003800000 */
.L_x_333:
[----:B-----5:R-:W-:Y:S01]  /*16560*/  FMUL R4, R3, R16 ;  /* 0x0000001003047220 */ /* 0x020fe20000400000 */
[----:B------:R-:W-:Y:S01]  /*16570*/  ISETP.GT.AND P2, PT, R0, 0x28, P1 ;  /* 0x000000280000780c */ /* 0x000fe20000f44270 */
[----:B------:R-:W-:Y:S02]  /*16580*/  BSSY B1, `(.L_x_335) ;  /* 0x0000005000017945 */ /* 0x000fe40003800000 */
[----:B------:R-:W-:-:S05]  /*16590*/  FFMA R45, R45, R2, R4 ;  /* 0x000000022d2d7223 */ /* 0x000fca0000000004 */
[----:B------:R0:W-:Y:S05]  /*165a0*/  @P3 STG.E desc[UR36][R8.64+0xa4], R45 ;  /* 0x0000a42d08003986 */ /* 0x0001ea000c101924 */
[----:B------:R-:W-:Y:S05]  /*165b0*/  @!P2 BRA `(.L_x_336) ;  /* 0x000000000004a947 */ /* 0x000fea0003800000 */
[----:B------:R0:W5:Y:S02]  /*165c0*/  LDG.E.LTC128B R3, desc[UR36][R12.64+0xa0] ;  /* 0x0000a0240c037981 */ /* 0x000164000c1e1920 */
.L_x_336:
[----:B------:R-:W-:Y:S05]  /*165d0*/  BSYNC B1 ;  /* 0x0000000000017941 */ /* 0x000fea0003800000 */
.L_x_335:
        /* <DEDUP_REMOVED lines=9> */
.L_x_338:
[----:B------:R-:W-:Y:S05]  /*16670*/  BSYNC B1 ;  /* 0x0000000000017941 */ /* 0x000fea0003800000 */
.L_x_337:
        /* <DEDUP_REMOVED lines=9> */
.L_x_340:
[----:B------:R-:W-:Y:S05]  /*16710*/  BSYNC B1 ;  /* 0x0000000000017941 */ /* 0x000fea0003800000 */
.L_x_339:
[----:B0----5:R-:W-:Y:S01]  /*16720*/  FMUL R5, R3, R16 ;  /* 0x0000001003057220 */ /* 0x021fe20000400000 */
[----:B------:R-:W-:Y:S01]  /*16730*/  ISETP.GT.AND P3, PT, R0, 0x31, P0 ;  /* 0x000000310000780c */ /* 0x000fe20000764270 */
[----:B------:R-:W-:Y:S02]  /*16740*/  BSSY B1, `(.L_x_341) ;  /* 0x0000005000017945 */ /* 0x000fe40003800000 */
[----:B------:R-:W-:-:S05]  /*16750*/  FFMA R5, R48, R2, R5 ;  /* 0x0000000230057223 */ /* 0x000fca0000000005 */
[----:B------:R0:W-:Y:S05]  /*16760*/  @P2 STG.E desc[UR36][R8.64+0xc0], R5 ;  /* 0x0000c00508002986 */ /* 0x0001ea000c101924 */
[----:B------:R-:W-:Y:S05]  /*16770*/  @!P3 BRA `(.L_x_342) ;  /* 0x000000000004b947 */ /* 0x000fea0003800000 */
[----:B------:R0:W5:Y:S02]  /*16780*/  LDG.E.LTC128B R3, desc[UR36][R6.64+0xc4] ;  /* 0x0000c42406037981 */ /* 0x000164000c1e1920 */
.L_x_342:
[----:B------:R-:W-:Y:S05]  /*16790*/  BSYNC B1 ;  /* 0x0000000000017941 */ /* 0x000fea0003800000 */
.L_x_341:
[----:B-----5:R-:W-:Y:S01]  /*167a0*/  FMUL R4, R3, R16 ;  /* 0x0000001003047220 */ /* 0x020fe20000400000 */
[----:B------:R-:W-:Y:S01]  /*167b0*/  ISETP.GT.AND P2, PT, R0, 0x30, P1 ;  /* 0x000000300000780c */ /* 0x000fe20000f44270 */
[----:B------:R-:W-:Y:S02]  /*167c0*/  BSSY B1, `(.L_x_343) ;  /* 0x0000005000017945 */ /* 0x000fe40003800000 */
[----:B------:R-:W-:-:S05]  /*167d0*/  FFMA R49, R49, R2, R4 ;  /* 0x0000000231317223 */ /* 0x000fca0000000004 */
[----:B------:R0:W-:Y:S05]  /*167e0*/  @P3 STG.E desc[UR36][R8.64+0xc4], R49 ;  /* 0x0000c43108003986 */ /* 0x0001ea000c101924 */
[----:B------:R-:W-:Y:S05]  /*167f0*/  @!P2 BRA `(.L_x_344) ;  /* 0x000000000004a947 */ /* 0x000fea0003800000 */
[----:B------:R0:W5:Y:S02]  /*16800*/  LDG.E.LTC128B R3, desc[UR36][R12.64+0xc0] ;  /* 0x0000c0240c037981 */ /* 0x000164000c1e1920 */
.L_x_344:
[----:B------:R-:W-:Y:S05]  /*16810*/  BSYNC B1 ;  /* 0x0000000000017941 */ /* 0x000fea0003800000 */
.L_x_343:
        /* <DEDUP_REMOVED lines=9> */
.L_x_346:
[----:B------:R-:W-:Y:S05]  /*168b0*/  BSYNC B1 ;  /* 0x0000000000017941 */ /* 0x000fea0003800000 */
.L_x_345:
        /* <DEDUP_REMOVED lines=9> */
.L_x_348:
[----:B------:R-:W-:Y:S05]  /*16950*/  BSYNC B1 ;  /* 0x0000000000017941 */ /* 0x000fea0003800000 */
.L_x_347:
[----:B0----5:R-:W-:Y:S01]  /*16960*/  FMUL R5, R3, R16 ;  /* 0x0000001003057220 */ /* 0x021fe20000400000 */
[----:B------:R-:W-:Y:S01]  /*16970*/  ISETP.GT.AND P3, PT, R0, 0x39, P0 ;  /* 0x000000390000780c */ /* 0x000fe20000764270 */
[----:B------:R-:W-:Y:S02]  /*16980*/  BSSY B1, `(.L_x_349) ;  /* 0x0000005000017945 */ /* 0x000fe40003800000 */
[----:B------:R-:W-:-:S05]  /*16990*/  FFMA R5, R52, R2, R5 ;  /* 0x0000000234057223 */ /* 0x000fca0000000005 */
[----:B------:R0:W-:Y:S05]  /*169a0*/  @P2 STG.E desc[UR36][R8.64+0xe0], R5 ;  /* 0x0000e00508002986 */ /* 0x0001ea000c101924 */
[----:B------:R-:W-:Y:S05]  /*169b0*/  @!P3 BRA `(.L_x_350) ;  /* 0x000000000004b947 */ /* 0x000fea0003800000 */
[----:B------:R0:W5:Y:S02]  /*169c0*/  LDG.E.LTC128B R3, desc[UR36][R6.64+0xe4] ;  /* 0x0000e42406037981 */ /* 0x000164000c1e1920 */
.L_x_350:
[----:B------:R-:W-:Y:S05]  /*169d0*/  BSYNC B1 ;  /* 0x0000000000017941 */ /* 0x000fea0003800000 */
.L_x_349:
[----:B-----5:R-:W-:Y:S01]  /*169e0*/  FMUL R4, R3, R16 ;  /* 0x0000001003047220 */ /* 0x020fe20000400000 */
[----:B------:R-:W-:Y:S01]  /*169f0*/  ISETP.GT.AND P2, PT, R0, 0x38, P1 ;  /* 0x000000380000780c */ /* 0x000fe20000f44270 */
[----:B------:R-:W-:Y:S02]  /*16a00*/  BSSY B1, `(.L_x_351) ;  /* 0x0000005000017945 */ /* 0x000fe40003800000 */
[----:B------:R-:W-:-:S05]  /*16a10*/  FFMA R53, R53, R2, R4 ;  /* 0x0000000235357223 */ /* 0x000fca0000000004 */
[----:B------:R0:W-:Y:S05]  /*16a20*/  @P3 STG.E desc[UR36][R8.64+0xe4], R53 ;  /* 0x0000e43508003986 */ /* 0x0001ea000c101924 */
[----:B------:R-:W-:Y:S05]  /*16a30*/  @!P2 BRA `(.L_x_352) ;  /* 0x000000000004a947 */ /* 0x000fea0003800000 */
[----:B------:R0:W5:Y:S02]  /*16a40*/  LDG.E.LTC128B R3, desc[UR36][R12.64+0xe0] ;  /* 0x0000e0240c037981 */ /* 0x000164000c1e1920 */
.L_x_352:
[----:B------:R-:W-:Y:S05]  /*16a50*/  BSYNC B1 ;  /* 0x0000000000017941 */ /* 0x000fea0003800000 */
.L_x_351:
        /* <DEDUP_REMOVED lines=9> */
.L_x_354:
[----:B------:R-:W-:Y:S05]  /*16af0*/  BSYNC B1 ;  /* 0x0000000000017941 */ /* 0x000fea0003800000 */
.L_x_353:
        /* <DEDUP_REMOVED lines=9> */
.L_x_356:
[----:B------:R-:W-:Y:S05]  /*16b90*/  BSYNC B1 ;  /* 0x0000000000017941 */ /* 0x000fea0003800000 */
.L_x_355:
[----:B0----5:R-:W-:Y:S01]  /*16ba0*/  FMUL R5, R3, R16 ;  /* 0x0000001003057220 */ /* 0x021fe20000400000 */
[----:B------:R-:W-:Y:S01]  /*16bb0*/  ISETP.GT.AND P3, PT, R0, 0x41, P0 ;  /* 0x000000410000780c */ /* 0x000fe20000764270 */
[----:B------:R-:W-:Y:S02]  /*16bc0*/  BSSY B1, `(.L_x_357) ;  /* 0x0000005000017945 */ /* 0x000fe40003800000 */
[----:B------:R-:W-:-:S05]  /*16bd0*/  FFMA R5, R56, R2, R5 ;  /* 0x0000000238057223 */ /* 0x000fca0000000005 */
[----:B------:R0:W-:Y:S05]  /*16be0*/  @P2 STG.E desc[UR36][R8.64+0x100], R5 ;  /* 0x0001000508002986 */ /* 0x0001ea000c101924 */
[----:B------:R-:W-:Y:S05]  /*16bf0*/  @!P3 BRA `(.L_x_358) ;  /* 0x000000000004b947 */ /* 0x000fea0003800000 */
[----:B------:R0:W5:Y:S02]  /*16c00*/  LDG.E.LTC128B R3, desc[UR36][R6.64+0x104] ;  /* 0x0001042406037981 */ /* 0x000164000c1e1920 */
.L_x_358:
[----:B------:R-:W-:Y:S05]  /*16c10*/  BSYNC B1 ;  /* 0x0000000000017941 */ /* 0x000fea0003800000 */
.L_x_357:
[----:B-----5:R-:W-:Y:S01]  /*16c20*/  FMUL R4, R3, R16 ;  /* 0x0000001003047220 */ /* 0x020fe20000400000 */
[----:B------:R-:W-:Y:S01]  /*16c30*/  ISETP.GT.AND P2, PT, R0, 0x40, P1 ;  /* 0x000000400000780c */ /* 0x000fe20000f44270 */
[----:B------:R-:W-:Y:S02]  /*16c40*/  BSSY B1, `(.L_x_359) ;  /* 0x0000005000017945 */ /* 0x000fe40003800000 */
[----:B------:R-:W-:-:S05]  /*16c50*/  FFMA R57, R57, R2, R4 ;  /* 0x0000000239397223 */ /* 0x000fca0000000004 */
[----:B------:R0:W-:Y:S05]  /*16c60*/  @P3 STG.E desc[UR36][R8.64+0x104], R57 ;  /* 0x0001043908003986 */ /* 0x0001ea000c101924 */
[----:B------:R-:W-:Y:S05]  /*16c70*/  @!P2 BRA `(.L_x_360) ;  /* 0x000000000004a947 */ /* 0x000fea0003800000 */
[----:B------:R0:W5:Y:S02]  /*16c80*/  LDG.E.LTC128B R3, desc[UR36][R12.64+0x100] ;  /* 0x000100240c037981 */ /* 0x000164000c1e1920 */
.L_x_360:
[----:B------:R-:W-:Y:S05]  /*16c90*/  BSYNC B1 ;  /* 0x0000000000017941 */ /* 0x000fea0003800000 */
.L_x_359:
        /* <DEDUP_REMOVED lines=9> */
.L_x_362:
[----:B------:R-:W-:Y:S05]  /*16d30*/  BSYNC B1 ;  /* 0x0000000000017941 */ /* 0x000fea0003800000 */
.L_x_361:
        /* <DEDUP_REMOVED lines=9> */
.L_x_364:
[----:B------:R-:W-:Y:S05]  /*16dd0*/  BSYNC B1 ;  /* 0x0000000000017941 */ /* 0x000fea0003800000 */
.L_x_363:
[----:B0----5:R-:W-:Y:S01]  /*16de0*/  FMUL R5, R3, R16 ;  /* 0x0000001003057220 */ /* 0x021fe20000400000 */
[----:B------:R-:W-:Y:S01]  /*16df0*/  ISETP.GT.AND P3, PT, R0, 0x49, P0 ;  /* 0x000000490000780c */ /* 0x000fe20000764270 */
[----:B------:R-:W-:Y:S02]  /*16e00*/  BSSY B1, `(.L_x_365) ;  /* 0x0000005000017945 */ /* 0x000fe40003800000 */
[----:B------:R-:W-:-:S05]  /*16e10*/  FFMA R5, R60, R2, R5 ;  /* 0x000000023c057223 */ /* 0x000fca0000000005 */
[----:B------:R0:W-:Y:S05]  /*16e20*/  @P2 STG.E desc[UR36][R8.64+0x120], R5 ;  /* 0x0001200508002986 */ /* 0x0001ea000c101924 */
[----:B------:R-:W-:Y:S05]  /*16e30*/  @!P3 BRA `(.L_x_366) ;  /* 0x000000000004b947 */ /* 0x000fea0003800000 */
[----:B------:R0:W5:Y:S02]  /*16e40*/  LDG.E.LTC128B R3, desc[UR36][R6.64+0x124] ;  /* 0x0001242406037981 */ /* 0x000164000c1e1920 */
.L_x_366:
[----:B------:R-:W-:Y:S05]  /*16e50*/  BSYNC B1 ;  /* 0x0000000000017941 */ /* 0x000fea0003800000 */
.L_x_365:
[----:B-----5:R-:W-:Y:S01]  /*16e60*/  FMUL R4, R3, R16 ;  /* 0x0000001003047220 */ /* 0x020fe20000400000 */
[----:B------:R-:W-:Y:S01]  /*16e70*/  ISETP.GT.AND P2, PT, R0, 0x48, P1 ;  /* 0x000000480000780c */ /* 0x000fe20000f44270 */
[----:B------:R-:W-:Y:S02]  /*16e80*/  BSSY B1, `(.L_x_367) ;  /* 0x0000005000017945 */ /* 0x000fe40003800000 */
[----:B------:R-:W-:-:S05]  /*16e90*/  FFMA R61, R61, R2, R4 ;  /* 0x000000023d3d7223 */ /* 0x000fca0000000004 */
[----:B------:R0:W-:Y:S05]  /*16ea0*/  @P3 STG.E desc[UR36][R8.64+0x124], R61 ;  /* 0x0001243d08003986 */ /* 0x0001ea000c101924 */
[----:B------:R-:W-:Y:S05]  /*16eb0*/  @!P2 BRA `(.L_x_368) ;  /* 0x000000000004a947 */ /* 0x000fea0003800000 */
[----:B------:R0:W5:Y:S02]  /*16ec0*/  LDG.E.LTC128B R3, desc[UR36][R12.64+0x120] ;  /* 0x000120240c037981 */ /* 0x000164000c1e1920 */
.L_x_368:
[----:B------:R-:W-:Y:S05]  /*16ed0*/  BSYNC B1 ;  /* 0x0000000000017941 */ /* 0x000fea0003800000 */
.L_x_367:
        /* <DEDUP_REMOVED lines=9> */
.L_x_370:
[----:B------:R-:W-:Y:S05]  /*16f70*/  BSYNC B1 ;  /* 0x0000000000017941 */ /* 0x000fea0003800000 */
.L_x_369:
        /* <DEDUP_REMOVED lines=9> */
.L_x_372:
[----:B------:R-:W-:Y:S05]  /*17010*/  BSYNC B1 ;  /* 0x0000000000017941 */ /* 0x000fea0003800000 */
.L_x_371:
[----:B0----5:R-:W-:Y:S01]  /*17020*/  FMUL R5, R3, R16 ;  /* 0x0000001003057220 */ /* 0x021fe20000400000 */
[----:B------:R-:W-:Y:S01]  /*17030*/  ISETP.GT.AND P3, PT, R0, 0x51, P0 ;  /* 0x000000510000780c */ /* 0x000fe20000764270 */
[----:B------:R-:W-:Y:S02]  /*17040*/  BSSY B1, `(.L_x_373) ;  /* 0x0000005000017945 */ /* 0x000fe40003800000 */
[----:B------:R-:W-:-:S05]  /*17050*/  FFMA R5, R64, R2, R5 ;  /* 0x0000000240057223 */ /* 0x000fca0000000005 */
[----:B------:R0:W-:Y:S05]  /*17060*/  @P2 STG.E desc[UR36][R8.64+0x140], R5 ;  /* 0x0001400508002986 */ /* 0x0001ea000c101924 */
[----:B------:R-:W-:Y:S05]  /*17070*/  @!P3 BRA `(.L_x_374) ;  /* 0x000000000004b947 */ /* 0x000fea0003800000 */
[----:B------:R0:W5:Y:S02]  /*17080*/  LDG.E.LTC128B R3, desc[UR36][R6.64+0x144] ;  /* 0x0001442406037981 */ /* 0x000164000c1e1920 */
.L_x_374:
[----:B------:R-:W-:Y:S05]  /*17090*/  BSYNC B1 ;  /* 0x0000000000017941 */ /* 0x000fea0003800000 */
.L_x_373:
[----:B-----5:R-:W-:Y:S01]  /*170a0*/  FMUL R4, R3, R16 ;  /* 0x0000001003047220 */ /* 0x020fe20000400000 */
[----:B------:R-:W-:Y:S01]  /*170b0*/  ISETP.GT.AND P2, PT, R0, 0x50, P1 ;  /* 0x000000500000780c */ /* 0x000fe20000f44270 */
[----:B------:R-:W-:Y:S02]  /*170c0*/  BSSY B1, `(.L_x_375) ;  /* 0x0000005000017945 */ /* 0x000fe40003800000 */
[----:B------:R-:W-:-:S05]  /*170d0*/  FFMA R65, R65, R2, R4 ;  /* 0x0000000241417223 */ /* 0x000fca0000000004 */
[----:B------:R0:W-:Y:S05]  /*170e0*/  @P3 STG.E desc[UR36][R8.64+0x144], R65 ;  /* 0x0001444108003986 */ /* 0x0001ea000c101924 */
[----:B------:R-:W-:Y:S05]  /*170f0*/  @!P2 BRA `(.L_x_376) ;  /* 0x000000000004a947 */ /* 0x000fea0003800000 */
[----:B------:R0:W5:Y:S02]  /*17100*/  LDG.E.LTC128B R3, desc[UR36][R12.64+0x140] ;  /* 0x000140240c037981 */ /* 0x000164000c1e1920 */
.L_x_376:
[----:B------:R-:W-:Y:S05]  /*17110*/  BSYNC B1 ;  /* 0x0000000000017941 */ /* 0x000fea0003800000 */
.L_x_375:
        /* <DEDUP_REMOVED lines=9> */
.L_x_378:
[----:B------:R-:W-:Y:S05]  /*171b0*/  BSYNC B1 ;  /* 0x0000000000017941 */ /* 0x000fea0003800000 */
.L_x_377:
        /* <DEDUP_REMOVED lines=9> */
.L_x_380:
[----:B------:R-:W-:Y:S05]  /*17250*/  BSYNC B1 ;  /* 0x0000000000017941 */ /* 0x000fea0003800000 */
.L_x_379:
[----:B0----5:R-:W-:Y:S01]  /*17260*/  FMUL R5, R3, R16 ;  /* 0x0000001003057220 */ /* 0x021fe20000400000 */
[----:B------:R-:W-:Y:S01]  /*17270*/  ISETP.GT.AND P3, PT, R0, 0x59, P0 ;  /* 0x000000590000780c */ /* 0x000fe20000764270 */
[----:B------:R-:W-:Y:S02]  /*17280*/  BSSY B1, `(.L_x_381) ;  /* 0x0000005000017945 */ /* 0x000fe40003800000 */
[----:B------:R-:W-:-:S05]  /*17290*/  FFMA R5, R68, R2, R5 ;  /* 0x0000000244057223 */ /* 0x000fca0000000005 */
[----:B------:R0:W-:Y:S05]  /*172a0*/  @P2 STG.E desc[UR36][R8.64+0x160], R5 ;  /* 0x0001600508002986 */ /* 0x0001ea000c101924 */
[----:B------:R-:W-:Y:S05]  /*172b0*/  @!P3 BRA `(.L_x_382) ;  /* 0x000000000004b947 */ /* 0x000fea0003800000 */
[----:B------:R0:W5:Y:S02]  /*172c0*/  LDG.E.LTC128B R3, desc[UR36][R6.64+0x164] ;  /* 0x0001642406037981 */ /* 0x000164000c1e1920 */
.L_x_382:
[----:B------:R-:W-:Y:S05]  /*172d0*/  BSYNC B1 ;  /* 0x0000000000017941 */ /* 0x000fea0003800000 */
.L_x_381:
[----:B-----5:R-:W-:Y:S01]  /*172e0*/  FMUL R4, R3, R16 ;  /* 0x0000001003047220 */ /* 0x020fe20000400000 */
[----:B------:R-:W-:Y:S01]  /*172f0*/  ISETP.GT.AND P2, PT, R0, 0x58, P1 ;  /* 0x000000580000780c */ /* 0x000fe20000f44270 */
[----:B------:R-:W-:Y:S02]  /*17300*/  BSSY B1, `(.L_x_383) ;  /* 0x0000005000017945 */ /* 0x000fe40003800000 */
[----:B------:R-:W-:-:S05]  /*17310*/  FFMA R69, R69, R2, R4 ;  /* 0x0000000245457223 */ /* 0x000fca0000000004 */
[----:B------:R0:W-:Y:S05]  /*17320*/  @P3 STG.E desc[UR36][R8.64+0x164], R69 ;  /* 0x0001644508003986 */ /* 0x0001ea000c101924 */
[----:B------:R-:W-:Y:S05]  /*17330*/  @!P2 BRA `(.L_x_384) ;  /* 0x000000000004a947 */ /* 0x000fea0003800000 */
[----:B------:R0:W5:Y:S02]  /*17340*/  LDG.E.LTC128B R3, desc[UR36][R12.64+0x160] ;  /* 0x000160240c037981 */ /* 0x000164000c1e1920 */
.L_x_384:
[----:B------:R-:W-:Y:S05]  /*17350*/  BSYNC B1 ;  /* 0x0000000000017941 */ /* 0x000fea0003800000 */
.L_x_383:
        /* <DEDUP_REMOVED lines=9> */
.L_x_386:
[----:B------:R-:W-:Y:S05]  /*173f0*/  BSYNC B1 ;  /* 0x0000000000017941 */ /* 0x000fea0003800000 */
.L_x_385:
        /* <DEDUP_REMOVED lines=9> */
.L_x_388:
[----:B------:R-:W-:Y:S05]  /*17490*/  BSYNC B1 ;  /* 0x0000000000017941 */ /* 0x000fea0003800000 */
.L_x_387:
[----:B0----5:R-:W-:Y:S01]  /*174a0*/  FMUL R5, R3, R16 ;  /* 0x0000001003057220 */ /* 0x021fe20000400000 */
[----:B------:R-:W-:Y:S01]  /*174b0*/  ISETP.GT.AND P3, PT, R0, 0x61, P0 ;  /* 0x000000610000780c */ /* 0x000fe20000764270 */
[----:B------:R-:W-:Y:S02]  /*174c0*/  BSSY B1, `(.L_x_389) ;  /* 0x0000005000017945 */ /* 0x000fe40003800000 */
[----:B------:R-:W-:-:S05]  /*174d0*/  FFMA R5, R72, R2, R5 ;  /* 0x0000000248057223 */ /* 0x000fca0000000005 */
[----:B------:R0:W-:Y:S05]  /*174e0*/  @P2 STG.E desc[UR36][R8.64+0x180], R5 ;  /* 0x0001800508002986 */ /* 0x0001ea000c101924 */
[----:B------:R-:W-:Y:S05]  /*174f0*/  @!P3 BRA `(.L_x_390) ;  /* 0x000000000004b947 */ /* 0x000fea0003800000 */
[----:B------:R0:W5:Y:S02]  /*17500*/  LDG.E.LTC128B R3, desc[UR36][R6.64+0x184] ;  /* 0x0001842406037981 */ /* 0x000164000c1e1920 */
.L_x_390:
[----:B------:R-:W-:Y:S05]  /*17510*/  BSYNC B1 ;  /* 0x0000000000017941 */ /* 0x000fea0003800000 */
.L_x_389:
[----:B-----5:R-:W-:Y:S01]  /*17520*/  FMUL R4, R3, R16 ;  /* 0x0000001003047220 */ /* 0x020fe20000400000 */
[----:B------:R-:W-:Y:S01]  /*17530*/  ISETP.GT.AND P2, PT, R0, 0x60, P1 ;  /* 0x000000600000780c */ /* 0x000fe20000f44270 */
[----:B------:R-:W-:Y:S02]  /*17540*/  BSSY B1, `(.L_x_391) ;  /* 0x0000005000017945 */ /* 0x000fe40003800000 */
[----:B------:R-:W-:-:S05]  /*17550*/  FFMA R73, R73, R2, R4 ;  /* 0x0000000249497223 */ /* 0x000fca0000000004 */
[----:B------:R0:W-:Y:S05]  /*17560*/  @P3 STG.E desc[UR36][R8.64+0x184], R73 ;  /* 0x0001844908003986 */ /* 0x0001ea000c101924 */
[----:B------:R-:W-:Y:S05]  /*17570*/  @!P2 BRA `(.L_x_392) ;  /* 0x000000000004a947 */ /* 0x000fea0003800000 */
[----:B------:R0:W5:Y:S02]  /*17580*/  LDG.E.LTC128B R3, desc[UR36][R12.64+0x180] ;  /* 0x000180240c037981 */ /* 0x000164000c1e1920 */
.L_x_392:
[----:B------:R-:W-:Y:S05]  /*17590*/  BSYNC B1 ;  /* 0x0000000000017941 */ /* 0x000fea0003800000 */
.L_x_391:
        /* <DEDUP_REMOVED lines=9> */
.L_x_394:
[----:B------:R-:W-:Y:S05]  /*17630*/  BSYNC B1 ;  /* 0x0000000000017941 */ /* 0x000fea0003800000 */
.L_x_393:
        /* <DEDUP_REMOVED lines=9> */
.L_x_396:
[----:B------:R-:W-:Y:S05]  /*176d0*/  BSYNC B1 ;  /* 0x0000000000017941 */ /* 0x000fea0003800000 */
.L_x_395:
[----:B0----5:R-:W-:Y:S01]  /*176e0*/  FMUL R5, R3, R16 ;  /* 0x0000001003057220 */ /* 0x021fe20000400000 */
[----:B------:R-:W-:Y:S01]  /*176f0*/  ISETP.GT.AND P3, PT, R0, 0x69, P0 ;  /* 0x000000690000780c */ /* 0x000fe20000764270 */
[----:B------:R-:W-:Y:S02]  /*17700*/  BSSY B1, `(.L_x_397) ;  /* 0x0000005000017945 */ /* 0x000fe40003800000 */
[----:B------:R-:W-:-:S05]  /*17710*/  FFMA R5, R76, R2, R5 ;  /* 0x000000024c057223 */ /* 0x000fca0000000005 */
[----:B------:R0:W-:Y:S05]  /*17720*/  @P2 STG.E desc[UR36][R8.64+0x1a0], R5 ;  /* 0x0001a00508002986 */ /* 0x0001ea000c101924 */
[----:B------:R-:W-:Y:S05]  /*17730*/  @!P3 BRA `(.L_x_398) ;  /* 0x000000000004b947 */ /* 0x000fea0003800000 */
[----:B------:R0:W5:Y:S02]  /*17740*/  LDG.E.LTC128B R3, desc[UR36][R6.64+0x1a4] ;  /* 0x0001a42406037981 */ /* 0x000164000c1e1920 */
.L_x_398:
[----:B------:R-:W-:Y:S05]  /*17750*/  BSYNC B1 ;  /* 0x0000000000017941 */ /* 0x000fea0003800000 */
.L_x_397:
[----:B-----5:R-:W-:Y:S01]  /*17760*/  FMUL R4, R3, R16 ;  /* 0x0000001003047220 */ /* 0x020fe20000400000 */
[----:B------:R-:W-:Y:S01]  /*17770*/  ISETP.GT.AND P2, PT, R0, 0x68, P1 ;  /* 0x000000680000780c */ /* 0x000fe20000f44270 */
[----:B------:R-:W-:Y:S02]  /*17780*/  BSSY B1, `(.L_x_399) ;  /* 0x0000005000017945 */ /* 0x000fe40003800000 */
[----:B------:R-:W-:-:S05]  /*17790*/  FFMA R77, R77, R2, R4 ;  /* 0x000000024d4d7223 */ /* 0x000fca0000000004 */
[----:B------:R0:W-:Y:S05]  /*177a0*/  @P3 STG.E desc[UR36][R8.64+0x1a4], R77 ;  /* 0x0001a44d08003986 */ /* 0x0001ea000c101924 */
[----:B------:R-:W-:Y:S05]  /*177b0*/  @!P2 BRA `(.L_x_400) ;  /* 0x000000000004a947 */ /* 0x000fea0003800000 */
[----:B------:R0:W5:Y:S02]  /*177c0*/  LDG.E.LTC128B R3, desc[UR36][R12.64+0x1a0] ;  /* 0x0001a0240c037981 */ /* 0x000164000c1e1920 */
.L_x_400:
[----:B------:R-:W-:Y:S05]  /*177d0*/  BSYNC B1 ;  /* 0x0000000000017941 */ /* 0x000fea0003800000 */
.L_x_399:
        /* <DEDUP_REMOVED lines=9> */
.L_x_402:
[----:B------:R-:W-:Y:S05]  /*17870*/  BSYNC B1 ;  /* 0x0000000000017941 */ /* 0x000fea0003800000 */
.L_x_401:
        /* <DEDUP_REMOVED lines=9> */
.L_x_404:
[----:B------:R-:W-:Y:S05]  /*17910*/  BSYNC B1 ;  /* 0x0000000000017941 */ /* 0x000fea0003800000 */
.L_x_403:
[----:B0----5:R-:W-:Y:S01]  /*17920*/  FMUL R5, R3, R16 ;  /* 0x0000001003057220 */ /* 0x021fe20000400000 */
[----:B------:R-:W-:Y:S01]  /*17930*/  ISETP.GT.AND P3, PT, R0, 0x71, P0 ;  /* 0x000000710000780c */ /* 0x000fe20000764270 */
[----:B------:R-:W-:Y:S02]  /*17940*/  BSSY B1, `(.L_x_405) ;  /* 0x0000005000017945 */ /* 0x000fe40003800000 */
[----:B------:R-:W-:-:S05]  /*17950*/  FFMA R5, R80, R2, R5 ;  /* 0x0000000250057223 */ /* 0x000fca0000000005 */
[----:B------:R0:W-:Y:S05]  /*17960*/  @P2 STG.E desc[UR36][R8.64+0x1c0], R5 ;  /* 0x0001c00508002986 */ /* 0x0001ea000c101924 */
[----:B------:R-:W-:Y:S05]  /*17970*/  @!P3 BRA `(.L_x_406) ;  /* 0x000000000004b947 */ /* 0x000fea0003800000 */
[----:B------:R0:W5:Y:S02]  /*17980*/  LDG.E.LTC128B R3, desc[UR36][R6.64+0x1c4] ;  /* 0x0001c42406037981 */ /* 0x000164000c1e1920 */
.L_x_406:
[----:B------:R-:W-:Y:S05]  /*17990*/  BSYNC B1 ;  /* 0x0000000000017941 */ /* 0x000fea0003800000 */
.L_x_405:
[----:B-----5:R-:W-:Y:S01]  /*179a0*/  FMUL R4, R3, R16 ;  /* 0x0000001003047220 */ /* 0x020fe20000400000 */
[----:B------:R-:W-:Y:S01]  /*179b0*/  ISETP.GT.AND P2, PT, R0, 0x70, P1 ;  /* 0x000000700000780c */ /* 0x000fe20000f44270 */
[----:B------:R-:W-:Y:S02]  /*179c0*/  BSSY B1, `(.L_x_407) ;  /* 0x0000005000017945 */ /* 0x000fe40003800000 */
[----:B------:R-:W-:-:S05]  /*179d0*/  FFMA R81, R81, R2, R4 ;  /* 0x0000000251517223 */ /* 0x000fca0000000004 */
[----:B------:R0:W-:Y:S05]  /*179e0*/  @P3 STG.E desc[UR36][R8.64+0x1c4], R81 ;  /* 0x0001c45108003986 */ /* 0x0001ea000c101924 */
[----:B------:R-:W-:Y:S05]  /*179f0*/  @!P2 BRA `(.L_x_408) ;  /* 0x000000000004a947 */ /* 0x000fea0003800000 */
[----:B------:R0:W5:Y:S02]  /*17a00*/  LDG.E.LTC128B R3, desc[UR36][R12.64+0x1c0] ;  /* 0x0001c0240c037981 */ /* 0x000164000c1e1920 */
.L_x_408:
[----:B------:R-:W-:Y:S05]  /*17a10*/  BSYNC B1 ;  /* 0x0000000000017941 */ /* 0x000fea0003800000 */
.L_x_407:
        /* <DEDUP_REMOVED lines=9> */
.L_x_410:
[----:B------:R-:W-:Y:S05]  /*17ab0*/  BSYNC B1 ;  /* 0x0000000000017941 */ /* 0x000fea0003800000 */
.L_x_409:
        /* <DEDUP_REMOVED lines=9> */
.L_x_412:
[----:B------:R-:W-:Y:S05]  /*17b50*/  BSYNC B1 ;  /* 0x0000000000017941 */ /* 0x000fea0003800000 */
.L_x_411:
[----:B0----5:R-:W-:Y:S01]  /*17b60*/  FMUL R5, R3, R16 ;  /* 0x0000001003057220 */ /* 0x021fe20000400000 */
[----:B------:R-:W-:Y:S01]  /*17b70*/  ISETP.GT.AND P3, PT, R0, 0x79, P0 ;  /* 0x000000790000780c */ /* 0x000fe20000764270 */
[----:B------:R-:W-:Y:S02]  /*17b80*/  BSSY B1, `(.L_x_413) ;  /* 0x0000005000017945 */ /* 0x000fe40003800000 */
[----:B------:R-:W-:-:S05]  /*17b90*/  FFMA R5, R84, R2, R5 ;  /* 0x0000000254057223 */ /* 0x000fca0000000005 */
[----:B------:R0:W-:Y:S05]  /*17ba0*/  @P2 STG.E desc[UR36][R8.64+0x1e0], R5 ;  /* 0x0001e00508002986 */ /* 0x0001ea000c101924 */
[----:B------:R-:W-:Y:S05]  /*17bb0*/  @!P3 BRA `(.L_x_414) ;  /* 0x000000000004b947 */ /* 0x000fea0003800000 */
[----:B------:R0:W5:Y:S02]  /*17bc0*/  LDG.E.LTC128B R3, desc[UR36][R6.64+0x1e4] ;  /* 0x0001e42406037981 */ /* 0x000164000c1e1920 */
.L_x_414:
[----:B------:R-:W-:Y:S05]  /*17bd0*/  BSYNC B1 ;  /* 0x0000000000017941 */ /* 0x000fea0003800000 */
.L_x_413:
[----:B-----5:R-:W-:Y:S01]  /*17be0*/  FMUL R4, R3, R16 ;  /* 0x0000001003047220 */ /* 0x020fe20000400000 */
[----:B------:R-:W-:Y:S01]  /*17bf0*/  ISETP.GT.AND P2, PT, R0, 0x78, P1 ;  /* 0x000000780000780c */ /* 0x000fe20000f44270 */
[----:B------:R-:W-:Y:S02]  /*17c00*/  BSSY B1, `(.L_x_415) ;  /* 0x0000005000017945 */ /* 0x000fe40003800000 */
[----:B------:R-:W-:-:S05]  /*17c10*/  FFMA R85, R85, R2, R4 ;  /* 0x0000000255557223 */ /* 0x000fca0000000004 */
[----:B------:R0:W-:Y:S05]  /*17c20*/  @P3 STG.E desc[UR36][R8.64+0x1e4], R85 ;  /* 0x0001e45508003986 */ /* 0x0001ea000c101924 */
[----:B------:R-:W-:Y:S05]  /*17c30*/  @!P2 BRA `(.L_x_416) ;  /* 0x000000000004a947 */ /* 0x000fea0003800000 */
[----:B------:R0:W5:Y:S02]  /*17c40*/  LDG.E.LTC128B R3, desc[UR36][R12.64+0x1e0] ;  /* 0x0001e0240c037981 */ /* 0x000164000c1e1920 */
.L_x_416:
[----:B------:R-:W-:Y:S05]  /*17c50*/  BSYNC B1 ;  /* 0x0000000000017941 */ /* 0x000fea0003800000 */
.L_x_415:
        /* <DEDUP_REMOVED lines=9> */
.L_x_418:
[----:B------:R-:W-:Y:S05]  /*17cf0*/  BSYNC B1 ;  /* 0x0000000000017941 */ /* 0x000fea0003800000 */
.L_x_417:
        /* <DEDUP_REMOVED lines=9> */
.L_x_420:
[----:B------:R-:W-:Y:S05]  /*17d90*/  BSYNC B1 ;  /* 0x0000000000017941 */ /* 0x000fea0003800000 */
.L_x_419:
[----:B0----5:R-:W-:Y:S01]  /*17da0*/  FMUL R5, R3, R16 ;  /* 0x0000001003057220 */ /* 0x021fe20000400000 */
[----:B------:R-:W-:Y:S01]  /*17db0*/  ISETP.GT.AND P3, PT, R0, 0x81, P0 ;  /* 0x000000810000780c */ /* 0x000fe20000764270 */
[----:B------:R-:W-:Y:S02]  /*17dc0*/  BSSY B1, `(.L_x_421) ;  /* 0x0000005000017945 */ /* 0x000fe40003800000 */
[----:B------:R-:W-:-:S05]  /*17dd0*/  FFMA R5, R88, R2, R5 ;  /* 0x0000000258057223 */ /* 0x000fca0000000005 */
[----:B------:R0:W-:Y:S05]  /*17de0*/  @P2 STG.E desc[UR36][R8.64+0x200], R5 ;  /* 0x0002000508002986 */ /* 0x0001ea000c101924 */
[----:B------:R-:W-:Y:S05]  /*17df0*/  @!P3 BRA `(.L_x_422) ;  /* 0x000000000004b947 */ /* 0x000fea0003800000 */
[----:B------:R0:W5:Y:S02]  /*17e00*/  LDG.E.LTC128B R3, desc[UR36][R6.64+0x204] ;  /* 0x0002042406037981 */ /* 0x000164000c1e1920 */
.L_x_422:
[----:B------:R-:W-:Y:S05]  /*17e10*/  BSYNC B1 ;  /* 0x0000000000017941 */ /* 0x000fea0003800000 */
.L_x_421:
[----:B-----5:R-:W-:Y:S01]  /*17e20*/  FMUL R4, R3, R16 ;  /* 0x0000001003047220 */ /* 0x020fe20000400000 */
[----:B------:R-:W-:Y:S01]  /*17e30*/  ISETP.GT.AND P2, PT, R0, 0x80, P1 ;  /* 0x000000800000780c */ /* 0x000fe20000f44270 */
[----:B------:R-:W-:Y:S02]  /*17e40*/  BSSY B1, `(.L_x_423) ;  /* 0x0000005000017945 */ /* 0x000fe40003800000 */
[----:B------:R-:W-:-:S05]  /*17e50*/  FFMA R89, R89, R2, R4 ;  /* 0x0000000259597223 */ /* 0x000fca0000000004 */
[----:B------:R0:W-:Y:S05]  /*17e60*/  @P3 STG.E desc[UR36][R8.64+0x204], R89 ;  /* 0x0002045908003986 */ /* 0x0001ea000c101924 */
[----:B------:R-:W-:Y:S05]  /*17e70*/  @!P2 BRA `(.L_x_424) ;  /* 0x000000000004a947 */ /* 0x000fea0003800000 */
[----:B------:R0:W5:Y:S02]  /*17e80*/  LDG.E.LTC128B R3, desc[UR36][R12.64+0x200] ;  /* 0x000200240c037981 */ /* 0x000164000c1e1920 */
.L_x_424:
[----:B------:R-:W-:Y:S05]  /*17e90*/  BSYNC B1 ;  /* 0x0000000000017941 */ /* 0x000fea0003800000 */
.L_x_423:
        /* <DEDUP_REMOVED lines=9> */
.L_x_426:
[----:B------:R-:W-:Y:S05]  /*17f30*/  BSYNC B1 ;  /* 0x0000000000017941 */ /* 0x000fea0003800000 */
.L_x_425:
        /* <DEDUP_REMOVED lines=9> */
.L_x_428:
[----:B------:R-:W-:Y:S05]  /*17fd0*/  BSYNC B1 ;  /* 0x0000000000017941 */ /* 0x000fea0003800000 */
.L_x_427:
[----:B0----5:R-:W-:Y:S01]  /*17fe0*/  FMUL R5, R3, R16 ;  /* 0x0000001003057220 */ /* 0x021fe20000400000 */
[----:B------:R-:W-:Y:S01]  /*17ff0*/  ISETP.GT.AND P3, PT, R0, 0x89, P0 ;  /* 0x000000890000780c */ /* 0x000fe20000764270 */
[----:B------:R-:W-:Y:S02]  /*18000*/  BSSY B1, `(.L_x_429) ;  /* 0x0000005000017945 */ /* 0x000fe40003800000 */
[----:B------:R-:W-:-:S05]  /*18010*/  FFMA R5, R92, R2, R5 ;  /* 0x000000025c057223 */ /* 0x000fca0000000005 */
[----:B------:R0:W-:Y:S05]  /*18020*/  @P2 STG.E desc[UR36][R8.64+0x220], R5 ;  /* 0x0002200508002986 */ /* 0x0001ea000c101924 */
[----:B------:R-:W-:Y:S05]  /*18030*/  @!P3 BRA `(.L_x_430) ;  /* 0x000000000004b947 */ /* 0x000fea0003800000 */
[----:B------:R0:W5:Y:S02]  /*18040*/  LDG.E.LTC128B R3, desc[UR36][R6.64+0x224] ;  /* 0x0002242406037981 */ /* 0x000164000c1e1920 */
.L_x_430:
[----:B------:R-:W-:Y:S05]  /*18050*/  BSYNC B1 ;  /* 0x0000000000017941 */ /* 0x000fea0003800000 */
.L_x_429:
[----:B-----5:R-:W-:Y:S01]  /*18060*/  FMUL R4, R3, R16 ;  /* 0x0000001003047220 */ /* 0x020fe20000400000 */
[----:B------:R-:W-:Y:S01]  /*18070*/  ISETP.GT.AND P2, PT, R0, 0x88, P1 ;  /* 0x000000880000780c */ /* 0x000fe20000f44270 */
[----:B------:R-:W-:Y:S02]  /*18080*/  BSSY B1, `(.L_x_431) ;  /* 0x0000005000017945 */ /* 0x000fe40003800000 */
[----:B------:R-:W-:-:S05]  /*18090*/  FFMA R93, R93, R2, R4 ;  /* 0x000000025d5d7223 */ /* 0x000fca0000000004 */
[----:B------:R0:W-:Y:S05]  /*180a0*/  @P3 STG.E desc[UR36][R8.64+0x224], R93 ;  /* 0x0002245d08003986 */ /* 0x0001ea000c101924 */
[----:B------:R-:W-:Y:S05]  /*180b0*/  @!P2 BRA `(.L_x_432) ;  /* 0x000000000004a947 */ /* 0x000fea0003800000 */
[----:B------:R0:W5:Y:S02]  /*180c0*/  LDG.E.LTC128B R3, desc[UR36][R12.64+0x220] ;  /* 0x000220240c037981 */ /* 0x000164000c1e1920 */
.L_x_432:
[----:B------:R-:W-:Y:S05]  /*180d0*/  BSYNC B1 ;  /* 0x0000000000017941 */ /* 0x000fea0003800000 */
.L_x_431:
        /* <DEDUP_REMOVED lines=9> */
.L_x_434:
[----:B------:R-:W-:Y:S05]  /*18170*/  BSYNC B1 ;  /* 0x0000000000017941 */ /* 0x000fea0003800000 */
.L_x_433:
        /* <DEDUP_REMOVED lines=9> */
.L_x_436:
[----:B------:R-:W-:Y:S05]  /*18210*/  BSYNC B1 ;  /* 0x0000000000017941 */ /* 0x000fea0003800000 */
.L_x_435:
[----:B0----5:R-:W-:Y:S01]  /*18220*/  FMUL R5, R3, R16 ;  /* 0x0000001003057220 */ /* 0x021fe20000400000 */
[----:B------:R-:W-:Y:S01]  /*18230*/  ISETP.GT.AND P3, PT, R0, 0x91, P0 ;  /* 0x000000910000780c */ /* 0x000fe20000764270 */
[----:B------:R-:W-:Y:S02]  /*18240*/  BSSY B1, `(.L_x_437) ;  /* 0x0000005000017945 */ /* 0x000fe40003800000 */
[----:B------:R-:W-:-:S05]  /*18250*/  FFMA R5, R96, R2, R5 ;  /* 0x0000000260057223 */ /* 0x000fca0000000005 */
[----:B------:R0:W-:Y:S05]  /*18260*/  @P2 STG.E desc[UR36][R8.64+0x240], R5 ;  /* 0x0002400508002986 */ /* 0x0001ea000c101924 */
[----:B------:R-:W-:Y:S05]  /*18270*/  @!P3 BRA `(.L_x_438) ;  /* 0x000000000004b947 */ /* 0x000fea0003800000 */
[----:B------:R0:W5:Y:S02]  /*18280*/  LDG.E.LTC128B R3, desc[UR36][R6.64+0x244] ;  /* 0x0002442406037981 */ /* 0x000164000c1e1920 */
.L_x_438:
[----:B------:R-:W-:Y:S05]  /*18290*/  BSYNC B1 ;  /* 0x0000000000017941 */ /* 0x000fea0003800000 */
.L_x_437:
[----:B-----5:R-:W-:Y:S01]  /*182a0*/  FMUL R4, R3, R16 ;  /* 0x0000001003047220 */ /* 0x020fe20000400000 */
[----:B------:R-:W-:Y:S01]  /*182b0*/  ISETP.GT.AND P2, PT, R0, 0x90, P1 ;  /* 0x000000900000780c */ /* 0x000fe20000f44270 */
[----:B------:R-:W-:Y:S02]  /*182c0*/  BSSY B1, `(.L_x_439) ;  /* 0x0000005000017945 */ /* 0x000fe40003800000 */
[----:B------:R-:W-:-:S05]  /*182d0*/  FFMA R97, R97, R2, R4 ;  /* 0x0000000261617223 */ /* 0x000fca0000000004 */
[----:B------:R0:W-:Y:S05]  /*182e0*/  @P3 STG.E desc[UR36][R8.64+0x244], R97 ;  /* 0x0002446108003986 */ /* 0x0001ea000c101924 */
[----:B------:R-:W-:Y:S05]  /*182f0*/  @!P2 BRA `(.L_x_440) ;  /* 0x000000000004a947 */ /* 0x000fea0003800000 */
[----:B------:R0:W5:Y:S02]  /*18300*/  LDG.E.LTC128B R3, desc[UR36][R12.64+0x240] ;  /* 0x000240240c037981 */ /* 0x000164000c1e1920 */
.L_x_440:
[----:B------:R-:W-:Y:S05]  /*18310*/  BSYNC B1 ;  /* 0x0000000000017941 */ /* 0x000fea0003800000 */
.L_x_439:
        /* <DEDUP_REMOVED lines=9> */
.L_x_442:
[----:B------:R-:W-:Y:S05]  /*183b0*/  BSYNC B1 ;  /* 0x0000000000017941 */ /* 0x000fea0003800000 */
.L_x_441:
        /* <DEDUP_REMOVED lines=9> */
.L_x_444:
[----:B------:R-:W-:Y:S05]  /*18450*/  BSYNC B1 ;  /* 0x0000000000017941 */ /* 0x000fea0003800000 */
.L_x_443:
[----:B0----5:R-:W-:Y:S01]  /*18460*/  FMUL R5, R3, R16 ;  /* 0x0000001003057220 */ /* 0x021fe20000400000 */
[----:B------:R-:W-:Y:S01]  /*18470*/  ISETP.GT.AND P3, PT, R0, 0x99, P0 ;  /* 0x000000990000780c */ /* 0x000fe20000764270 */
[----:B------:R-:W-:Y:S02]  /*18480*/  BSSY B1, `(.L_x_445) ;  /* 0x0000005000017945 */ /* 0x000fe40003800000 */
[----:B------:R-:W-:-:S05]  /*18490*/  FFMA R5, R100, R2, R5 ;  /* 0x0000000264057223 */ /* 0x000fca0000000005 */
[----:B------:R0:W-:Y:S05]  /*184a0*/  @P2 STG.E desc[UR36][R8.64+0x260], R5 ;  /* 0x0002600508002986 */ /* 0x0001ea000c101924 */
[----:B------:R-:W-:Y:S05]  /*184b0*/  @!P3 BRA `(.L_x_446) ;  /* 0x000000000004b947 */ /* 0x000fea0003800000 */
[----:B------:R0:W5:Y:S02]  /*184c0*/  LDG.E.LTC128B R3, desc[UR36][R6.64+0x264] ;  /* 0x0002642406037981 */ /* 0x000164000c1e1920 */
.L_x_446:
[----:B------:R-:W-:Y:S05]  /*184d0*/  BSYNC B1 ;  /* 0x0000000000017941 */ /* 0x000fea0003800000 */
.L_x_445:
[----:B-----5:R-:W-:Y:S01]  /*184e0*/  FMUL R4, R3, R16 ;  /* 0x0000001003047220 */ /* 0x020fe20000400000 */
[----:B------:R-:W-:Y:S01]  /*184f0*/  ISETP.GT.AND P2, PT, R0, 0x98, P1 ;  /* 0x000000980000780c */ /* 0x000fe20000f44270 */
[----:B------:R-:W-:Y:S02]  /*18500*/  BSSY B1, `(.L_x_447) ;  /* 0x0000005000017945 */ /* 0x000fe40003800000 */
[----:B------:R-:W-:-:S05]  /*18510*/  FFMA R101, R101, R2, R4 ;  /* 0x0000000265657223 */ /* 0x000fca0000000004 */
[----:B------:R0:W-:Y:S05]  /*18520*/  @P3 STG.E desc[UR36][R8.64+0x264], R101 ;  /* 0x0002646508003986 */ /* 0x0001ea000c101924 */
[----:B------:R-:W-:Y:S05]  /*18530*/  @!P2 BRA `(.L_x_448) ;  /* 0x000000000004a947 */ /* 0x000fea0003800000 */
[----:B------:R0:W5:Y:S02]  /*18540*/  LDG.E.LTC128B R3, desc[UR36][R12.64+0x260] ;  /* 0x000260240c037981 */ /* 0x000164000c1e1920 */
.L_x_448:
[----:B------:R-:W-:Y:S05]  /*18550*/  BSYNC B1 ;  /* 0x0000000000017941 */ /* 0x000fea0003800000 */
.L_x_447:
        /* <DEDUP_REMOVED lines=9> */
.L_x_450:
[----:B------:R-:W-:Y:S05]  /*185f0*/  BSYNC B1 ;  /* 0x0000000000017941 */ /* 0x000fea0003800000 */
.L_x_449:
        /* <DEDUP_REMOVED lines=9> */
.L_x_452:
[----:B------:R-:W-:Y:S05]  /*18690*/  BSYNC B1 ;  /* 0x0000000000017941 */ /* 0x000fea0003800000 */
.L_x_451:
[----:B0----5:R-:W-:Y:S01]  /*186a0*/  FMUL R5, R3, R16 ;  /* 0x0000001003057220 */ /* 0x021fe20000400000 */
[----:B------:R-:W-:Y:S01]  /*186b0*/  ISETP.GT.AND P3, PT, R0, 0xa1, P0 ;  /* 0x000000a10000780c */ /* 0x000fe20000764270 */
[----:B------:R-:W-:Y:S02]  /*186c0*/  BSSY B1, `(.L_x_453) ;  /* 0x0000005000017945 */ /* 0x000fe40003800000 */
[----:B------:R-:W-:-:S05]  /*186d0*/  FFMA R5, R104, R2, R5 ;  /* 0x0000000268057223 */ /* 0x000fca0000000005 */
[----:B------:R0:W-:Y:S05]  /*186e0*/  @P2 STG.E desc[UR36][R8.64+0x280], R5 ;  /* 0x0002800508002986 */ /* 0x0001ea000c101924 */
[----:B------:R-:W-:Y:S05]  /*186f0*/  @!P3 BRA `(.L_x_454) ;  /* 0x000000000004b947 */ /* 0x000fea0003800000 */
[----:B------:R0:W5:Y:S02]  /*18700*/  LDG.E.LTC128B R3, desc[UR36][R6.64+0x284] ;  /* 0x0002842406037981 */ /* 0x000164000c1e1920 */
.L_x_454:
[----:B------:R-:W-:Y:S05]  /*18710*/  BSYNC B1 ;  /* 0x0000000000017941 */ /* 0x000fea0003800000 */
.L_x_453:
[----:B-----5:R-:W-:Y:S01]  /*18720*/  FMUL R4, R3, R16 ;  /* 0x0000001003047220 */ /* 0x020fe20000400000 */
[----:B------:R-:W-:Y:S01]  /*18730*/  ISETP.GT.AND P2, PT, R0, 0xa0, P1 ;  /* 0x000000a00000780c */ /* 0x000fe20000f44270 */
[----:B------:R-:W-:Y:S02]  /*18740*/  BSSY B1, `(.L_x_455) ;  /* 0x0000005000017945 */ /* 0x000fe40003800000 */
[----:B------:R-:W-:-:S05]  /*18750*/  FFMA R105, R105, R2, R4 ;  /* 0x0000000269697223 */ /* 0x000fca0000000004 */
[----:B------:R0:W-:Y:S05]  /*18760*/  @P3 STG.E desc[UR36][R8.64+0x284], R105 ;  /* 0x0002846908003986 */ /* 0x0001ea000c101924 */
[----:B------:R-:W-:Y:S05]  /*18770*/  @!P2 BRA `(.L_x_456) ;  /* 0x000000000004a947 */ /* 0x000fea0003800000 */
[----:B------:R0:W5:Y:S02]  /*18780*/  LDG.E.LTC128B R3, desc[UR36][R12.64+0x280] ;  /* 0x000280240c037981 */ /* 0x000164000c1e1920 */
.L_x_456:
[----:B------:R-:W-:Y:S05]  /*18790*/  BSYNC B1 ;  /* 0x0000000000017941 */ /* 0x000fea0003800000 */
.L_x_455:
        /* <DEDUP_REMOVED lines=9> */
.L_x_458:
[----:B------:R-:W-:Y:S05]  /*18830*/  BSYNC B1 ;  /* 0x0000000000017941 */ /* 0x000fea0003800000 */
.L_x_457:
        /* <DEDUP_REMOVED lines=9> */
.L_x_460:
[----:B------:R-:W-:Y:S05]  /*188d0*/  BSYNC B1 ;  /* 0x0000000000017941 */ /* 0x000fea0003800000 */
.L_x_459:
[----:B0----5:R-:W-:Y:S01]  /*188e0*/  FMUL R5, R3, R16 ;  /* 0x0000001003057220 */ /* 0x021fe20000400000 */
[----:B------:R-:W-:Y:S01]  /*188f0*/  ISETP.GT.AND P3, PT, R0, 0xa9, P0 ;  /* 0x000000a90000780c */ /* 0x000fe20000764270 */
[----:B------:R-:W-:Y:S02]  /*18900*/  BSSY B1, `(.L_x_461) ;  /* 0x0000005000017945 */ /* 0x000fe40003800000 */
[----:B------:R-:W-:-:S05]  /*18910*/  FFMA R5, R108, R2, R5 ;  /* 0x000000026c057223 */ /* 0x000fca0000000005 */
[----:B------:R0:W-:Y:S05]  /*18920*/  @P2 STG.E desc[UR36][R8.64+0x2a0], R5 ;  /* 0x0002a00508002986 */ /* 0x0001ea000c101924 */
[----:B------:R-:W-:Y:S05]  /*18930*/  @!P3 BRA `(.L_x_462) ;  /* 0x000000000004b947 */ /* 0x000fea0003800000 */
[----:B------:R0:W5:Y:S02]  /*18940*/  LDG.E.LTC128B R3, desc[UR36][R6.64+0x2a4] ;  /* 0x0002a42406037981 */ /* 0x000164000c1e1920 */
.L_x_462:
[----:B------:R-:W-:Y:S05]  /*18950*/  BSYNC B1 ;  /* 0x0000000000017941 */ /* 0x000fea0003800000 */
.L_x_461:
[----:B-----5:R-:W-:Y:S01]  /*18960*/  FMUL R4, R3, R16 ;  /* 0x0000001003047220 */ /* 0x020fe20000400000 */
[----:B------:R-:W-:Y:S01]  /*18970*/  ISETP.GT.AND P2, PT, R0, 0xa8, P1 ;  /* 0x000000a80000780c */ /* 0x000fe20000f44270 */
[----:B------:R-:W-:Y:S02]  /*18980*/  BSSY B1, `(.L_x_463) ;  /* 0x0000005000017945 */ /* 0x000fe40003800000 */
[----:B------:R-:W-:-:S05]  /*18990*/  FFMA R109, R109, R2, R4 ;  /* 0x000000026d6d7223 */ /* 0x000fca0000000004 */
[----:B------:R0:W-:Y:S05]  /*189a0*/  @P3 STG.E desc[UR36][R8.64+0x2a4], R109 ;  /* 0x0002a46d08003986 */ /* 0x0001ea000c101924 */
[----:B------:R-:W-:Y:S05]  /*189b0*/  @!P2 BRA `(.L_x_464) ;  /* 0x000000000004a947 */ /* 0x000fea0003800000 */
[----:B------:R0:W5:Y:S02]  /*189c0*/  LDG.E.LTC128B R3, desc[UR36][R12.64+0x2a0] ;  /* 0x0002a0240c037981 */ /* 0x000164000c1e1920 */
.L_x_464:
[----:B------:R-:W-:Y:S05]  /*189d0*/  BSYNC B1 ;  /* 0x0000000000017941 */ /* 0x000fea0003800000 */
.L_x_463:
        /* <DEDUP_REMOVED lines=9> */
.L_x_466:
[----:B------:R-:W-:Y:S05]  /*18a70*/  BSYNC B1 ;  /* 0x0000000000017941 */ /* 0x000fea0003800000 */
.L_x_465:
        /* <DEDUP_REMOVED lines=9> */
.L_x_468:
[----:B------:R-:W-:Y:S05]  /*18b10*/  BSYNC B1 ;  /* 0x0000000000017941 */ /* 0x000fea0003800000 */
.L_x_467:
[----:B0----5:R-:W-:Y:S01]  /*18b20*/  FMUL R5, R3, R16 ;  /* 0x0000001003057220 */ /* 0x021fe20000400000 */
[----:B------:R-:W-:Y:S01]  /*18b30*/  ISETP.GT.AND P3, PT, R0, 0xb1, P0 ;  /* 0x000000b10000780c */ /* 0x000fe20000764270 */
[----:B------:R-:W-:Y:S02]  /*18b40*/  BSSY B1, `(.L_x_469) ;  /* 0x0000005000017945 */ /* 0x000fe40003800000 */
[----:B------:R-:W-:-:S05]  /*18b50*/  FFMA R5, R112, R2, R5 ;  /* 0x0000000270057223 */ /* 0x000fca0000000005 */
[----:B------:R0:W-:Y:S05]  /*18b60*/  @P2 STG.E desc[UR36][R8.64+0x2c0], R5 ;  /* 0x0002c00508002986 */ /* 0x0001ea000c101924 */
[----:B------:R-:W-:Y:S05]  /*18b70*/  @!P3 BRA `(.L_x_470) ;  /* 0x000000000004b947 */ /* 0x000fea0003800000 */
[----:B------:R0:W5:Y:S02]  /*18b80*/  LDG.E.LTC128B R3, desc[UR36][R6.64+0x2c4] ;  /* 0x0002c42406037981 */ /* 0x000164000c1e1920 */
.L_x_470:
[----:B------:R-:W-:Y:S05]  /*18b90*/  BSYNC B1 ;  /* 0x0000000000017941 */ /* 0x000fea0003800000 */
.L_x_469:
[----:B-----5:R-:W-:Y:S01]  /*18ba0*/  FMUL R4, R3, R16 ;  /* 0x0000001003047220 */ /* 0x020fe20000400000 */
[----:B------:R-:W-:Y:S01]  /*18bb0*/  ISETP.GT.AND P2, PT, R0, 0xb0, P1 ;  /* 0x000000b00000780c */ /* 0x000fe20000f44270 */
[----:B------:R-:W-:Y:S02]  /*18bc0*/  BSSY B1, `(.L_x_471) ;  /* 0x0000005000017945 */ /* 0x000fe40003800000 */
[----:B------:R-:W-:-:S05]  /*18bd0*/  FFMA R113, R113, R2, R4 ;  /* 0x0000000271717223 */ /* 0x000fca0000000004 */
[----:B------:R0:W-:Y:S05]  /*18be0*/  @P3 STG.E desc[UR36][R8.64+0x2c4], R113 ;  /* 0x0002c47108003986 */ /* 0x0001ea000c101924 */
[----:B------:R-:W-:Y:S05]  /*18bf0*/  @!P2 BRA `(.L_x_472) ;  /* 0x000000000004a947 */ /* 0x000fea0003800000 */
[----:B------:R0:W5:Y:S02]  /*18c00*/  LDG.E.LTC128B R3, desc[UR36][R12.64+0x2c0] ;  /* 0x0002c0240c037981 */ /* 0x000164000c1e1920 */
.L_x_472:
[----:B------:R-:W-:Y:S05]  /*18c10*/  BSYNC B1 ;  /* 0x0000000000017941 */ /* 0x000fea0003800000 */
.L_x_471:
        /* <DEDUP_REMOVED lines=9> */
.L_x_474:
[----:B------:R-:W-:Y:S05]  /*18cb0*/  BSYNC B1 ;  /* 0x0000000000017941 */ /* 0x000fea0003800000 */
.L_x_473:
        /* <DEDUP_REMOVED lines=9> */
.L_x_476:
[----:B------:R-:W-:Y:S05]  /*18d50*/  BSYNC B1 ;  /* 0x0000000000017941 */ /* 0x000fea0003800000 */
.L_x_475:
[----:B0----5:R-:W-:Y:S01]  /*18d60*/  FMUL R5, R3, R16 ;  /* 0x0000001003057220 */ /* 0x021fe20000400000 */
[----:B------:R-:W-:Y:S01]  /*18d70*/  ISETP.GT.AND P3, PT, R0, 0xb9, P0 ;  /* 0x000000b90000780c */ /* 0x000fe20000764270 */
[----:B------:R-:W-:Y:S02]  /*18d80*/  BSSY B1, `(.L_x_477) ;  /* 0x0000005000017945 */ /* 0x000fe40003800000 */
[----:B------:R-:W-:-:S05]  /*18d90*/  FFMA R5, R116, R2, R5 ;  /* 0x0000000274057223 */ /* 0x000fca0000000005 */
[----:B------:R0:W-:Y:S05]  /*18da0*/  @P2 STG.E desc[UR36][R8.64+0x2e0], R5 ;  /* 0x0002e00508002986 */ /* 0x0001ea000c101924 */
[----:B------:R-:W-:Y:S05]  /*18db0*/  @!P3 BRA `(.L_x_478) ;  /* 0x000000000004b947 */ /* 0x000fea0003800000 */
[----:B------:R0:W5:Y:S02]  /*18dc0*/  LDG.E.LTC128B R3, desc[UR36][R6.64+0x2e4] ;  /* 0x0002e42406037981 */ /* 0x000164000c1e1920 */
.L_x_478:
[----:B------:R-:W-:Y:S05]  /*18dd0*/  BSYNC B1 ;  /* 0x0000000000017941 */ /* 0x000fea0003800000 */
.L_x_477:
[----:B-----5:R-:W-:Y:S01]  /*18de0*/  FMUL R4, R3, R16 ;  /* 0x0000001003047220 */ /* 0x020fe20000400000 */
[----:B------:R-:W-:Y:S01]  /*18df0*/  ISETP.GT.AND P2, PT, R0, 0xb8, P1 ;  /* 0x000000b80000780c */ /* 0x000fe20000f44270 */
[----:B------:R-:W-:Y:S02]  /*18e00*/  BSSY B1, `(.L_x_479) ;  /* 0x0000005000017945 */ /* 0x000fe40003800000 */
[----:B------:R-:W-:-:S05]  /*18e10*/  FFMA R117, R117, R2, R4 ;  /* 0x0000000275757223 */ /* 0x000fca0000000004 */
[----:B------:R0:W-:Y:S05]  /*18e20*/  @P3 STG.E desc[UR36][R8.64+0x2e4], R117 ;  /* 0x0002e47508003986 */ /* 0x0001ea000c101924 */
[----:B------:R-:W-:Y:S05]  /*18e30*/  @!P2 BRA `(.L_x_480) ;  /* 0x000000000004a947 */ /* 0x000fea0003800000 */
[----:B------:R0:W5:Y:S02]  /*18e40*/  LDG.E.LTC128B R3, desc[UR36][R12.64+0x2e0] ;  /* 0x0002e0240c037981 */ /* 0x000164000c1e1920 */
.L_x_480:
[----:B------:R-:W-:Y:S05]  /*18e50*/  BSYNC B1 ;  /* 0x0000000000017941 */ /* 0x000fea0003800000 */
.L_x_479:
        /* <DEDUP_REMOVED lines=9> */
.L_x_482:
[----:B------:R-:W-:Y:S05]  /*18ef0*/  BSYNC B1 ;  /* 0x0000000000017941 */ /* 0x000fea0003800000 */
.L_x_481:
        /* <DEDUP_REMOVED lines=9> */
.L_x_484:
[----:B------:R-:W-:Y:S05]  /*18f90*/  BSYNC B1 ;  /* 0x0000000000017941 */ /* 0x000fea0003800000 */
.L_x_483:
[----:B0----5:R-:W-:Y:S01]  /*18fa0*/  FMUL R5, R3, R16 ;  /* 0x0000001003057220 */ /* 0x021fe20000400000 */
[----:B------:R-:W-:Y:S01]  /*18fb0*/  ISETP.GT.AND P3, PT, R0, 0xc1, P0 ;  /* 0x000000c10000780c */ /* 0x000fe20000764270 */
[----:B------:R-:W-:Y:S02]  /*18fc0*/  BSSY B1, `(.L_x_485) ;  /* 0x0000005000017945 */ /* 0x000fe40003800000 */
[----:B------:R-:W-:-:S05]  /*18fd0*/  FFMA R5, R120, R2, R5 ;  /* 0x0000000278057223 */ /* 0x000fca0000000005 */
[----:B------:R0:W-:Y:S05]  /*18fe0*/  @P2 STG.E desc[UR36][R8.64+0x300], R5 ;  /* 0x0003000508002986 */ /* 0x0001ea000c101924 */
[----:B------:R-:W-:Y:S05]  /*18ff0*/  @!P3 BRA `(.L_x_486) ;  /* 0x000000000004b947 */ /* 0x000fea0003800000 */
[----:B------:R0:W5:Y:S02]  /*19000*/  LDG.E.LTC128B R3, desc[UR36][R6.64+0x304] ;  /* 0x0003042406037981 */ /* 0x000164000c1e1920 */
.L_x_486:
[----:B------:R-:W-:Y:S05]  /*19010*/  BSYNC B1 ;  /* 0x0000000000017941 */ /* 0x000fea0003800000 */
.L_x_485:
[----:B-----5:R-:W-:Y:S01]  /*19020*/  FMUL R4, R3, R16 ;  /* 0x0000001003047220 */ /* 0x020fe20000400000 */
[----:B------:R-:W-:Y:S01]  /*19030*/  ISETP.GT.AND P2, PT, R0, 0xc0, P1 ;  /* 0x000000c00000780c */ /* 0x000fe20000f44270 */
[----:B------:R-:W-:Y:S02]  /*19040*/  BSSY B1, `(.L_x_487) ;  /* 0x0000005000017945 */ /* 0x000fe40003800000 */
[----:B------:R-:W-:-:S05]  /*19050*/  FFMA R121, R121, R2, R4 ;  /* 0x0000000279797223 */ /* 0x000fca0000000004 */
[----:B------:R0:W-:Y:S05]  /*19060*/  @P3 STG.E desc[UR36][R8.64+0x304], R121 ;  /* 0x0003047908003986 */ /* 0x0001ea000c101924 */
[----:B------:R-:W-:Y:S05]  /*19070*/  @!P2 BRA `(.L_x_488) ;  /* 0x000000000004a947 */ /* 0x000fea0003800000 */
[----:B------:R0:W5:Y:S02]  /*19080*/  LDG.E.LTC128B R3, desc[UR36][R12.64+0x300] ;  /* 0x000300240c037981 */ /* 0x000164000c1e1920 */
.L_x_488:
[----:B------:R-:W-:Y:S05]  /*19090*/  BSYNC B1 ;  /* 0x0000000000017941 */ /* 0x000fea0003800000 */
.L_x_487:
        /* <DEDUP_REMOVED lines=9> */
.L_x_490:
[----:B------:R-:W-:Y:S05]  /*19130*/  BSYNC B1 ;  /* 0x0000000000017941 */ /* 0x000fea0003800000 */
.L_x_489:
        /* <DEDUP_REMOVED lines=9> */
.L_x_492:
[----:B------:R-:W-:Y:S05]  /*191d0*/  BSYNC B1 ;  /* 0x0000000000017941 */ /* 0x000fea0003800000 */
.L_x_491:
[----:B0----5:R-:W-:Y:S01]  /*191e0*/  FMUL R5, R3, R16 ;  /* 0x0000001003057220 */ /* 0x021fe20000400000 */
[----:B------:R-:W-:Y:S01]  /*191f0*/  ISETP.GT.AND P3, PT, R0, 0xc9, P0 ;  /* 0x000000c90000780c */ /* 0x000fe20000764270 */
[----:B------:R-:W-:Y:S02]  /*19200*/  BSSY B1, `(.L_x_493) ;  /* 0x0000005000017945 */ /* 0x000fe40003800000 */
[----:B------:R-:W-:-:S05]  /*19210*/  FFMA R5, R124, R2, R5 ;  /* 0x000000027c057223 */ /* 0x000fca0000000005 */
[----:B------:R0:W-:Y:S05]  /*19220*/  @P2 STG.E desc[UR36][R8.64+0x320], R5 ;  /* 0x0003200508002986 */ /* 0x0001ea000c101924 */
[----:B------:R-:W-:Y:S05]  /*19230*/  @!P3 BRA `(.L_x_494) ;  /* 0x000000000004b947 */ /* 0x000fea0003800000 */
[----:B------:R0:W5:Y:S02]  /*19240*/  LDG.E.LTC128B R3, desc[UR36][R6.64+0x324] ;  /* 0x0003242406037981 */ /* 0x000164000c1e1920 */
.L_x_494:
[----:B------:R-:W-:Y:S05]  /*19250*/  BSYNC B1 ;  /* 0x0000000000017941 */ /* 0x000fea0003800000 */
.L_x_493:
[----:B-----5:R-:W-:Y:S01]  /*19260*/  FMUL R4, R3, R16 ;  /* 0x0000001003047220 */ /* 0x020fe20000400000 */
[----:B------:R-:W-:Y:S01]  /*19270*/  ISETP.GT.AND P2, PT, R0, 0xc8, P1 ;  /* 0x000000c80000780c */ /* 0x000fe20000f44270 */
[----:B------:R-:W-:Y:S02]  /*19280*/  BSSY B1, `(.L_x_495) ;  /* 0x0000005000017945 */ /* 0x000fe40003800000 */
[----:B------:R-:W-:-:S05]  /*19290*/  FFMA R125, R125, R2, R4 ;  /* 0x000000027d7d7223 */ /* 0x000fca0000000004 */
[----:B------:R0:W-:Y:S05]  /*192a0*/  @P3 STG.E desc[UR36][R8.64+0x324], R125 ;  /* 0x0003247d08003986 */ /* 0x0001ea000c101924 */
[----:B------:R-:W-:Y:S05]  /*192b0*/  @!P2 BRA `(.L_x_496) ;  /* 0x000000000004a947 */ /* 0x000fea0003800000 */
[----:B------:R0:W5:Y:S02]  /*192c0*/  LDG.E.LTC128B R3, desc[UR36][R12.64+0x320] ;  /* 0x000320240c037981 */ /* 0x000164000c1e1920 */
.L_x_496:
[----:B------:R-:W-:Y:S05]  /*192d0*/  BSYNC B1 ;  /* 0x0000000000017941 */ /* 0x000fea0003800000 */
.L_x_495:
        /* <DEDUP_REMOVED lines=9> */
.L_x_498:
[----:B------:R-:W-:Y:S05]  /*19370*/  BSYNC B1 ;  /* 0x0000000000017941 */ /* 0x000fea0003800000 */
.L_x_497:
        /* <DEDUP_REMOVED lines=9> */
.L_x_500:
[----:B------:R-:W-:Y:S05]  /*19410*/  BSYNC B1 ;  /* 0x0000000000017941 */ /* 0x000fea0003800000 */
.L_x_499:
[----:B0----5:R-:W-:Y:S01]  /*19420*/  FMUL R5, R3, R16 ;  /* 0x0000001003057220 */ /* 0x021fe20000400000 */
[----:B------:R-:W-:Y:S01]  /*19430*/  ISETP.GT.AND P3, PT, R0, 0xd1, P0 ;  /* 0x000000d10000780c */ /* 0x000fe20000764270 */
[----:B------:R-:W-:Y:S02]  /*19440*/  BSSY B1, `(.L_x_501) ;  /* 0x0000005000017945 */ /* 0x000fe40003800000 */
[----:B------:R-:W-:-:S05]  /*19450*/  FFMA R5, R128, R2, R5 ;  /* 0x0000000280057223 */ /* 0x000fca0000000005 */
[----:B------:R0:W-:Y:S05]  /*19460*/  @P2 STG.E desc[UR36][R8.64+0x340], R5 ;  /* 0x0003400508002986 */ /* 0x0001ea000c101924 */
[----:B------:R-:W-:Y:S05]  /*19470*/  @!P3 BRA `(.L_x_502) ;  /* 0x000000000004b947 */ /* 0x000fea0003800000 */
[----:B------:R0:W5:Y:S02]  /*19480*/  LDG.E.LTC128B R3, desc[UR36][R6.64+0x344] ;  /* 0x0003442406037981 */ /* 0x000164000c1e1920 */
.L_x_502:
[----:B------:R-:W-:Y:S05]  /*19490*/  BSYNC B1 ;  /* 0x0000000000017941 */ /* 0x000fea0003800000 */
.L_x_501:
[----:B-----5:R-:W-:Y:S01]  /*194a0*/  FMUL R4, R3, R16 ;  /* 0x0000001003047220 */ /* 0x020fe20000400000 */
[----:B------:R-:W-:Y:S01]  /*194b0*/  ISETP.GT.AND P2, PT, R0, 0xd0, P1 ;  /* 0x000000d00000780c */ /* 0x000fe20000f44270 */
[----:B------:R-:W-:Y:S02]  /*194c0*/  BSSY B1, `(.L_x_503) ;  /* 0x0000005000017945 */ /* 0x000fe40003800000 */
[----:B------:R-:W-:-:S05]  /*194d0*/  FFMA R129, R129, R2, R4 ;  /* 0x0000000281817223 */ /* 0x000fca0000000004 */
[----:B------:R0:W-:Y:S05]  /*194e0*/  @P3 STG.E desc[UR36][R8.64+0x344], R129 ;  /* 0x0003448108003986 */ /* 0x0001ea000c101924 */
[----:B------:R-:W-:Y:S05]  /*194f0*/  @!P2 BRA `(.L_x_504) ;  /* 0x000000000004a947 */ /* 0x000fea0003800000 */
[----:B------:R0:W5:Y:S02]  /*19500*/  LDG.E.LTC128B R3, desc[UR36][R12.64+0x340] ;  /* 0x000340240c037981 */ /* 0x000164000c1e1920 */
.L_x_504:
[----:B------:R-:W-:Y:S05]  /*19510*/  BSYNC B1 ;  /* 0x0000000000017941 */ /* 0x000fea0003800000 */
.L_x_503:
        /* <DEDUP_REMOVED lines=9> */
.L_x_506:
[----:B------:R-:W-:Y:S05]  /*195b0*/  BSYNC B1 ;  /* 0x0000000000017941 */ /* 0x000fea0003800000 */
.L_x_505:
        /* <DEDUP_REMOVED lines=9> */
.L_x_508:
[----:B------:R-:W-:Y:S05]  /*19650*/  BSYNC B1 ;  /* 0x0000000000017941 */ /* 0x000fea0003800000 */
.L_x_507:
[----:B0----5:R-:W-:Y:S01]  /*19660*/  FMUL R5, R3, R16 ;  /* 0x0000001003057220 */ /* 0x021fe20000400000 */
[----:B------:R-:W-:Y:S01]  /*19670*/  ISETP.GT.AND P3, PT, R0, 0xd9, P0 ;  /* 0x000000d90000780c */ /* 0x000fe20000764270 */
[----:B------:R-:W-:Y:S02]  /*19680*/  BSSY B1, `(.L_x_509) ;  /* 0x0000005000017945 */ /* 0x000fe40003800000 */
[----:B------:R-:W-:-:S05]  /*19690*/  FFMA R5, R132, R2, R5 ;  /* 0x0000000284057223 */ /* 0x000fca0000000005 */
[----:B------:R0:W-:Y:S05]  /*196a0*/  @P2 STG.E desc[UR36][R8.64+0x360], R5 ;  /* 0x0003600508002986 */ /* 0x0001ea000c101924 */
[----:B------:R-:W-:Y:S05]  /*196b0*/  @!P3 BRA `(.L_x_510) ;  /* 0x000000000004b947 */ /* 0x000fea0003800000 */
[----:B------:R0:W5:Y:S02]  /*196c0*/  LDG.E.LTC128B R3, desc[UR36][R6.64+0x364] ;  /* 0x0003642406037981 */ /* 0x000164000c1e1920 */
.L_x_510:
[----:B------:R-:W-:Y:S05]  /*196d0*/  BSYNC B1 ;  /* 0x0000000000017941 */ /* 0x000fea0003800000 */
.L_x_509:
[----:B-----5:R-:W-:Y:S01]  /*196e0*/  FMUL R4, R3, R16 ;  /* 0x0000001003047220 */ /* 0x020fe20000400000 */
[----:B------:R-:W-:Y:S01]  /*196f0*/  ISETP.GT.AND P2, PT, R0, 0xd8, P1 ;  /* 0x000000d80000780c */ /* 0x000fe20000f44270 */
[----:B------:R-:W-:Y:S02]  /*19700*/  BSSY B1, `(.L_x_511) ;  /* 0x0000005000017945 */ /* 0x000fe40003800000 */
[----:B------:R-:W-:-:S05]  /*19710*/  FFMA R133, R133, R2, R4 ;  /* 0x0000000285857223 */ /* 0x000fca0000000004 */
[----:B------:R0:W-:Y:S05]  /*19720*/  @P3 STG.E desc[UR36][R8.64+0x364], R133 ;  /* 0x0003648508003986 */ /* 0x0001ea000c101924 */
[----:B------:R-:W-:Y:S05]  /*19730*/  @!P2 BRA `(.L_x_512) ;  /* 0x000000000004a947 */ /* 0x000fea0003800000 */
[----:B------:R0:W5:Y:S02]  /*19740*/  LDG.E.LTC128B R3, desc[UR36][R12.64+0x360] ;  /* 0x000360240c037981 */ /* 0x000164000c1e1920 */
.L_x_512:
[----:B------:R-:W-:Y:S05]  /*19750*/  BSYNC B1 ;  /* 0x0000000000017941 */ /* 0x000fea0003800000 */
.L_x_511:
        /* <DEDUP_REMOVED lines=9> */
.L_x_514:
[----:B------:R-:W-:Y:S05]  /*197f0*/  BSYNC B1 ;  /* 0x0000000000017941 */ /* 0x000fea0003800000 */
.L_x_513:
        /* <DEDUP_REMOVED lines=9> */
.L_x_516:
[----:B------:R-:W-:Y:S05]  /*19890*/  BSYNC B1 ;  /* 0x0000000000017941 */ /* 0x000fea0003800000 */
.L_x_515:
[----:B0----5:R-:W-:Y:S01]  /*198a0*/  FMUL R5, R3, R16 ;  /* 0x0000001003057220 */ /* 0x021fe20000400000 */
[----:B------:R-:W-:Y:S01]  /*198b0*/  ISETP.GT.AND P3, PT, R0, 0xe1, P0 ;  /* 0x000000e10000780c */ /* 0x000fe20000764270 */
[----:B------:R-:W-:Y:S02]  /*198c0*/  BSSY B1, `(.L_x_517) ;  /* 0x0000005000017945 */ /* 0x000fe40003800000 */
[----:B------:R-:W-:-:S05]  /*198d0*/  FFMA R5, R136, R2, R5 ;  /* 0x0000000288057223 */ /* 0x000fca0000000005 */
[----:B------:R0:W-:Y:S05]  /*198e0*/  @P2 STG.E desc[UR36][R8.64+0x380], R5 ;  /* 0x0003800508002986 */ /* 0x0001ea000c101924 */
[----:B------:R-:W-:Y:S05]  /*198f0*/  @!P3 BRA `(.L_x_518) ;  /* 0x000000000004b947 */ /* 0x000fea0003800000 */
[----:B------:R0:W5:Y:S02]  /*19900*/  LDG.E.LTC128B R3, desc[UR36][R6.64+0x384] ;  /* 0x0003842406037981 */ /* 0x000164000c1e1920 */
.L_x_518:
[----:B------:R-:W-:Y:S05]  /*19910*/  BSYNC B1 ;  /* 0x0000000000017941 */ /* 0x000fea0003800000 */
.L_x_517:
[----:B-----5:R-:W-:Y:S01]  /*19920*/  FMUL R4, R3, R16 ;  /* 0x0000001003047220 */ /* 0x020fe20000400000 */
[----:B------:R-:W-:Y:S01]  /*19930*/  ISETP.GT.AND P2, PT, R0, 0xe0, P1 ;  /* 0x000000e00000780c */ /* 0x000fe20000f44270 */
[----:B------:R-:W-:Y:S02]  /*19940*/  BSSY B1, `(.L_x_519) ;  /* 0x0000005000017945 */ /* 0x000fe40003800000 */
[----:B------:R-:W-:-:S05]  /*19950*/  FFMA R137, R137, R2, R4 ;  /* 0x0000000289897223 */ /* 0x000fca0000000004 */
[----:B------:R0:W-:Y:S05]  /*19960*/  @P3 STG.E desc[UR36][R8.64+0x384], R137 ;  /* 0x0003848908003986 */ /* 0x0001ea000c101924 */
[----:B------:R-:W-:Y:S05]  /*19970*/  @!P2 BRA `(.L_x_520) ;  /* 0x000000000004a947 */ /* 0x000fea0003800000 */
[----:B------:R0:W5:Y:S02]  /*19980*/  LDG.E.LTC128B R3, desc[UR36][R12.64+0x380] ;  /* 0x000380240c037981 */ /* 0x000164000c1e1920 */
.L_x_520:
[----:B------:R-:W-:Y:S05]  /*19990*/  BSYNC B1 ;  /* 0x0000000000017941 */ /* 0x000fea0003800000 */
.L_x_519:
        /* <DEDUP_REMOVED lines=9> */
.L_x_522:
[----:B------:R-:W-:Y:S05]  /*19a30*/  BSYNC B1 ;  /* 0x0000000000017941 */ /* 0x000fea0003800000 */
.L_x_521:
        /* <DEDUP_REMOVED lines=9> */
.L_x_524:
[----:B------:R-:W-:Y:S05]  /*19ad0*/  BSYNC B1 ;  /* 0x0000000000017941 */ /* 0x000fea0003800000 */
.L_x_523:
[----:B0----5:R-:W-:Y:S01]  /*19ae0*/  FMUL R5, R3, R16 ;  /* 0x0000001003057220 */ /* 0x021fe20000400000 */
[----:B------:R-:W-:Y:S01]  /*19af0*/  ISETP.GT.AND P3, PT, R0, 0xe9, P0 ;  /* 0x000000e90000780c */ /* 0x000fe20000764270 */
[----:B------:R-:W-:Y:S02]  /*19b00*/  BSSY B1, `(.L_x_525) ;  /* 0x0000005000017945 */ /* 0x000fe40003800000 */
[----:B------:R-:W-:-:S05]  /*19b10*/  FFMA R5, R140, R2, R5 ;  /* 0x000000028c057223 */ /* 0x000fca0000000005 */
[----:B------:R0:W-:Y:S05]  /*19b20*/  @P2 STG.E desc[UR36][R8.64+0x3a0], R5 ;  /* 0x0003a00508002986 */ /* 0x0001ea000c101924 */
[----:B------:R-:W-:Y:S05]  /*19b30*/  @!P3 BRA `(.L_x_526) ;  /* 0x000000000004b947 */ /* 0x000fea0003800000 */
[----:B------:R0:W5:Y:S02]  /*19b40*/  LDG.E.LTC128B R3, desc[UR36][R6.64+0x3a4] ;  /* 0x0003a42406037981 */ /* 0x000164000c1e1920 */
.L_x_526:
[----:B------:R-:W-:Y:S05]  /*19b50*/  BSYNC B1 ;  /* 0x0000000000017941 */ /* 0x000fea0003800000 */
.L_x_525:
[----:B-----5:R-:W-:Y:S01]  /*19b60*/  FMUL R4, R3, R16 ;  /* 0x0000001003047220 */ /* 0x020fe20000400000 */
[----:B------:R-:W-:Y:S01]  /*19b70*/  ISETP.GT.AND P2, PT, R0, 0xe8, P1 ;  /* 0x000000e80000780c */ /* 0x000fe20000f44270 */
[----:B------:R-:W-:Y:S02]  /*19b80*/  BSSY B1, `(.L_x_527) ;  /* 0x0000005000017945 */ /* 0x000fe40003800000 */
[----:B------:R-:W-:-:S05]  /*19b90*/  FFMA R141, R141, R2, R4 ;  /* 0x000000028d8d7223 */ /* 0x000fca0000000004 */
[----:B------:R0:W-:Y:S05]  /*19ba0*/  @P3 STG.E desc[UR36][R8.64+0x3a4], R141 ;  /* 0x0003a48d08003986 */ /* 0x0001ea000c101924 */
[----:B------:R-:W-:Y:S05]  /*19bb0*/  @!P2 BRA `(.L_x_528) ;  /* 0x000000000004a947 */ /* 0x000fea0003800000 */
[----:B------:R0:W5:Y:S02]  /*19bc0*/  LDG.E.LTC128B R3, desc[UR36][R12.64+0x3a0] ;  /* 0x0003a0240c037981 */ /* 0x000164000c1e1920 */
.L_x_528:
[----:B------:R-:W-:Y:S05]  /*19bd0*/  BSYNC B1 ;  /* 0x0000000000017941 */ /* 0x000fea0003800000 */
.L_x_527:
        /* <DEDUP_REMOVED lines=9> */
.L_x_530:
[----:B------:R-:W-:Y:S05]  /*19c70*/  BSYNC B1 ;  /* 0x0000000000017941 */ /* 0x000fea0003800000 */
.L_x_529:
        /* <DEDUP_REMOVED lines=9> */
.L_x_532:
[----:B------:R-:W-:Y:S05]  /*19d10*/  BSYNC B1 ;  /* 0x0000000000017941 */ /* 0x000fea0003800000 */
.L_x_531:
[----:B0----5:R-:W-:Y:S01]  /*19d20*/  FMUL R5, R3, R16 ;  /* 0x0000001003057220 */ /* 0x021fe20000400000 */
[----:B------:R-:W-:Y:S01]  /*19d30*/  ISETP.GT.AND P3, PT, R0, 0xf1, P0 ;  /* 0x000000f10000780c */ /* 0x000fe20000764270 */
[----:B------:R-:W-:Y:S02]  /*19d40*/  BSSY B1, `(.L_x_533) ;  /* 0x0000005000017945 */ /* 0x000fe40003800000 */
[----:B------:R-:W-:-:S05]  /*19d50*/  FFMA R5, R144, R2, R5 ;  /* 0x0000000290057223 */ /* 0x000fca0000000005 */
[----:B------:R0:W-:Y:S05]  /*19d60*/  @P2 STG.E desc[UR36][R8.64+0x3c0], R5 ;  /* 0x0003c00508002986 */ /* 0x0001ea000c101924 */
[----:B------:R-:W-:Y:S05]  /*19d70*/  @!P3 BRA `(.L_x_534) ;  /* 0x000000000004b947 */ /* 0x000fea0003800000 */
[----:B------:R0:W5:Y:S02]  /*19d80*/  LDG.E.LTC128B R3, desc[UR36][R6.64+0x3c4] ;  /* 0x0003c42406037981 */ /* 0x000164000c1e1920 */
.L_x_534:
[----:B------:R-:W-:Y:S05]  /*19d90*/  BSYNC B1 ;  /* 0x0000000000017941 */ /* 0x000fea0003800000 */
.L_x_533:
[----:B-----5:R-:W-:Y:S01]  /*19da0*/  FMUL R4, R3, R16 ;  /* 0x0000001003047220 */ /* 0x020fe20000400000 */
[----:B------:R-:W-:Y:S01]  /*19db0*/  ISETP.GT.AND P2, PT, R0, 0xf0, P1 ;  /* 0x000000f00000780c */ /* 0x000fe20000f44270 */
[----:B------:R-:W-:Y:S02]  /*19dc0*/  BSSY B1, `(.L_x_535) ;  /* 0x0000005000017945 */ /* 0x000fe40003800000 */
[----:B------:R-:W-:-:S05]  /*19dd0*/  FFMA R145, R145, R2, R4 ;  /* 0x0000000291917223 */ /* 0x000fca0000000004 */
[----:B------:R0:W-:Y:S05]  /*19de0*/  @P3 STG.E desc[UR36][R8.64+0x3c4], R145 ;  /* 0x0003c49108003986 */ /* 0x0001ea000c101924 */
[----:B------:R-:W-:Y:S05]  /*19df0*/  @!P2 BRA `(.L_x_536) ;  /* 0x000000000004a947 */ /* 0x000fea0003800000 */
[----:B------:R0:W5:Y:S02]  /*19e00*/  LDG.E.LTC128B R3, desc[UR36][R12.64+0x3c0] ;  /* 0x0003c0240c037981 */ /* 0x000164000c1e1920 */
.L_x_536:
[----:B------:R-:W-:Y:S05]  /*19e10*/  BSYNC B1 ;  /* 0x0000000000017941 */ /* 0x000fea0003800000 */
.L_x_535:
        /* <DEDUP_REMOVED lines=9> */
.L_x_538:
[----:B------:R-:W-:Y:S05]  /*19eb0*/  BSYNC B1 ;  /* 0x0000000000017941 */ /* 0x000fea0003800000 */
.L_x_537:
        /* <DEDUP_REMOVED lines=9> */
.L_x_540:
[----:B------:R-:W-:Y:S05]  /*19f50*/  BSYNC B1 ;  /* 0x0000000000017941 */ /* 0x000fea0003800000 */
.L_x_539:
[----:B0----5:R-:W-:Y:S01]  /*19f60*/  FMUL R5, R3, R16 ;  /* 0x0000001003057220 */ /* 0x021fe20000400000 */
[----:B------:R-:W-:Y:S01]  /*19f70*/  ISETP.GT.AND P0, PT, R0, 0xf9, P0 ;  /* 0x000000f90000780c */ /* 0x000fe20000704270 */
[----:B------:R-:W-:Y:S02]  /*19f80*/  BSSY B1, `(.L_x_541) ;  /* 0x0000005000017945 */ /* 0x000fe40003800000 */
[----:B------:R-:W-:-:S05]  /*19f90*/  FFMA R5, R148, R2, R5 ;  /* 0x0000000294057223 */ /* 0x000fca0000000005 */
[----:B------:R0:W-:Y:S05]  /*19fa0*/  @P2 STG.E desc[UR36][R8.64+0x3e0], R5 ;  /* 0x0003e00508002986 */ /* 0x0001ea000c101924 */
[----:B------:R-:W-:Y:S05]  /*19fb0*/  @!P0 BRA `(.L_x_542) ;  /* 0x0000000000048947 */ /* 0x000fea0003800000 */
[----:B------:R0:W5:Y:S02]  /*19fc0*/  LDG.E.LTC128B R3, desc[UR36][R6.64+0x3e4] ;  /* 0x0003e42406037981 */ /* 0x000164000c1e1920 */
.L_x_542:
[----:B------:R-:W-:Y:S05]  /*19fd0*/  BSYNC B1 ;  /* 0x0000000000017941 */ /* 0x000fea0003800000 */
.L_x_541:
[----:B-----5:R-:W-:Y:S01]  /*19fe0*/  FMUL R4, R3, R16 ;  /* 0x0000001003047220 */ /* 0x020fe20000400000 */
[----:B------:R-:W-:Y:S01]  /*19ff0*/  ISETP.GT.AND P2, PT, R0, 0xf8, P1 ;  /* 0x000000f80000780c */ /* 0x000fe20000f44270 */
[----:B------:R-:W-:Y:S02]  /*1a000*/  BSSY B1, `(.L_x_543) ;  /* 0x0000005000017945 */ /* 0x000fe40003800000 */
[----:B------:R-:W-:-:S05]  /*1a010*/  FFMA R149, R149, R2, R4 ;  /* 0x0000000295957223 */ /* 0x000fca0000000004 */
[----:B------:R0:W-:Y:S05]  /*1a020*/  @P0 STG.E desc[UR36][R8.64+0x3e4], R149 ;  /* 0x0003e49508000986 */ /* 0x0001ea000c101924 */
[----:B------:R-:W-:Y:S05]  /*1a030*/  @!P2 BRA `(.L_x_544) ;  /* 0x000000000004a947 */ /* 0x000fea0003800000 */
[----:B------:R0:W5:Y:S02]  /*1a040*/  LDG.E.LTC128B R3, desc[UR36][R12.64+0x3e0] ;  /* 0x0003e0240c037981 */ /* 0x000164000c1e1920 */
.L_x_544:
[----:B------:R-:W-:Y:S05]  /*1a050*/  BSYNC B1 ;  /* 0x0000000000017941 */ /* 0x000fea0003800000 */
.L_x_543:
[----:B0----5:R-:W-:Y:S01]  /*1a060*/  FMUL R5, R3, R16 ;  /* 0x0000001003057220 */ /* 0x021fe20000400000 */
[----:B------:R-:W-:Y:S01]  /*1a070*/  @P2 MOV R4, R158 ;  /* 0x0000009e00042202 */ /* 0x000fe20000000f00 */
[----:B------:R-:W-:Y:S01]  /*1a080*/  BSSY B1, `(.L_x_545) ;  /* 0x0000007000017945 */ /* 0x000fe20003800000 */
[----:B------:R-:W-:Y:S01]  /*1a090*/  ISETP.GT.AND P1, PT, R0, 0xf9, P1 ;  /* 0x000000f90000780c */ /* 0x000fe20000f24270 */
[----:B-1----:R-:W-:Y:S01]  /*1a0a0*/  FFMA R7, R150, R2, R5 ;  /* 0x0000000296077223 */ /* 0x002fe20000000005 */
[----:B------:R-:W-:-:S05]  /*1a0b0*/  @P2 IMAD.MOV.U32 R5, RZ, RZ, R159 ;  /* 0x000000ffff052224 */ /* 0x000fca00078e009f */
[----:B------:R0:W-:Y:S06]  /*1a0c0*/  @P2 STG.E desc[UR36][R4.64+0x3e0], R7 ;  /* 0x0003e00704002986 */ /* 0x0001ec000c101924 */
[----:B------:R-:W-:Y:S05]  /*1a0d0*/  @!P1 BRA `(.L_x_546) ;  /* 0x0000000000049947 */ /* 0x000fea0003800000 */
[----:B------:R1:W5:Y:S02]  /*1a0e0*/  LDG.E.LTC128B R3, desc[UR36][R12.64+0x3e4] ;  /* 0x0003e4240c037981 */ /* 0x000364000c1e1920 */
.L_x_546:
[----:B------:R-:W-:Y:S05]  /*1a0f0*/  BSYNC B1 ;  /* 0x0000000000017941 */ /* 0x000fea0003800000 */
.L_x_545:
[----:B-----5:R-:W-:-:S04]  /*1a100*/  FMUL R0, R3, R16 ;  /* 0x0000001003007220 */ /* 0x020fc80000400000 */
[----:B------:R-:W-:Y:S01]  /*1a110*/  FFMA R151, R151, R2, R0 ;  /* 0x0000000297977223 */ /* 0x000fe20000000000 */
[----:B------:R-:W-:Y:S06]  /*1a120*/  @!P1 BRA `(.L_x_547) ;  /* 0x00000040003c9947 */ /* 0x000fec0003800000 */
[----:B------:R0:W-:Y:S01]  /*1a130*/  STG.E desc[UR36][R158.64+0x3e4], R151 ;  /* 0x0003e4979e007986 */ /* 0x0001e2000c101924 */
[----:B------:R-:W-:Y:S05]  /*1a140*/  BRA `(.L_x_547) ;  /* 0x0000004000347947 */ /* 0x000fea0003800000 */
.L_x_40:
[----:B------:R-:W2:Y:S01]  /*1a150*/  LDL.LU R3, [R1] ;  /* 0x0000000001037983 */ /* 0x000ea20000300800 */
[----:B------:R-:W-:-:S03]  /*1a160*/  ULDC.64 UR4, c[0x0][0x5c0] ;  /* 0x0001700000047ab9 */ /* 0x000fc60000000a00 */
[----:B------:R-:W3:Y:S04]  /*1a170*/  LDL.LU R8, [R1+0x5c] ;  /* 0x00005c0001087983 */ /* 0x000ee80000300800 */
[----:B------:R-:W4:Y:S04]  /*1a180*/  LDL.LU R9, [R1+0x60] ;  /* 0x0000600001097983 */ /* 0x000f280000300800 */
[----:B------:R-:W5:Y:S04]  /*1a190*/  LDL.LU R235, [R1+0x84] ;  /* 0x0000840001eb7983 */ /* 0x000f680000300800 */
        /* <DEDUP_REMOVED lines=93> */
[----:B------:R-:W5:Y:S01]  /*1a770*/  LDL.LU R12, [R1+0x1fc] ;  /* 0x0001fc00010c7983 */ /* 0x000f620000300800 */
[----:B------:R-:W-:-:S03]  /*1a780*/  LEA R4, P0, R6, UR4, 0x2 ;  /* 0x0000000406047c11 */ /* 0x000fc6000f8010ff */
[----:B------:R-:W3:Y:S01]  /*1a790*/  LDL.LU R7, [R1+0x4] ;  /* 0x0000040001077983 */ /* 0x000ee20000300800 */
[----:B------:R-:W-:Y:S02]  /*1a7a0*/  LEA.HI.X R5, R6, UR5, R10, 0x2, P0 ;  /* 0x0000000506057c11 */ /* 0x000fe400080f140a */
[----:B------:R-:W-:Y:S01]  /*1a7b0*/  ISETP.GT.AND P0, PT, R0, 0x1, P3 ;  /* 0x000000010000780c */ /* 0x000fe20001f04270 */
[-C--:B--2---:R-:W-:Y:S01]  /*1a7c0*/  FMUL R3, R3, R2.reuse ;  /* 0x0000000203037220 */ /* 0x084fe20000400000 */
[----:B------:R-:W2:Y:S04]  /*1a7d0*/  LDL.LU R10, [R1+0x80] ;  /* 0x00008000010a7983 */ /* 0x000ea80000300800 */
[----:B------:R3:W-:Y:S02]  /*1a7e0*/  @P1 STG.E desc[UR36][R4.64], R3 ;  /* 0x0000000304001986 */ /* 0x0007e4000c101924 */
[----:B---3--:R-:W-:-:S05]  /*1a7f0*/  FMUL R3, R7, R2 ;  /* 0x0000000207037220 */ /* 0x008fca0000400000 */
[----:B------:R0:W-:Y:S04]  /*1a800*/  @P0 STG.E desc[UR36][R4.64+0x4], R3 ;  /* 0x0000040304000986 */ /* 0x0001e8000c101924 */
[----:B0-----:R-:W3:Y:S01]  /*1a810*/  LDL.LU R3, [R1+0x8] ;  /* 0x0000080001037983 */ /* 0x001ee20000300800 */
[----:B------:R-:W-:Y:S01]  /*1a820*/  ISETP.GT.AND P2, PT, R17, 0x8, PT ;  /* 0x000000081100780c */ /* 0x000fe20003f44270 */
[----:B------:R-:W-:-:S03]  /*1a830*/  USHF.L.U32 UR5, UR8, 0x5, URZ ;  /* 0x0000000508057899 */ /* 0x000fc6000800063f */
[----:B------:R-:W-:Y:S01]  /*1a840*/  ISETP.GT.AND P0, PT, R0, RZ, P2 ;  /* 0x000000ff0000720c */ /* 0x000fe20001704270 */
[----:B------:R-:W-:Y:S02]  /*1a850*/  USHF.L.U64.HI UR4, UR8, 0x5, UR9 ;  /* 0x0000000508047899 */ /* 0x000fe40008010209 */
[----:B------:R-:W-:-:S04]  /*1a860*/  IADD3 R6, P1, R4, UR5, RZ ;  /* 0x0000000504067c10 */ /* 0x000fc8000ff3e0ff */
[----:B------:R-:W-:Y:S01]  /*1a870*/  IADD3.X R7, R5, UR4, RZ, P1, !PT ;  /* 0x0000000405077c10 */ /* 0x000fe20008ffe4ff */
[----:B---3--:R-:W-:-:S05]  /*1a880*/  FMUL R3, R3, R2 ;  /* 0x0000000203037220 */ /* 0x008fca0000400000 */
[----:B------:R0:W-:Y:S04]  /*1a890*/  @P0 STG.E desc[UR36][R6.64], R3 ;  /* 0x0000000306000986 */ /* 0x0001e8000c101924 */
[----:B0-----:R-:W3:Y:S01]  /*1a8a0*/  LDL.LU R3, [R1+0xc] ;  /* 0x00000c0001037983 */ /* 0x001ee20000300800 */
[----:B------:R-:W-:Y:S01]  /*1a8b0*/  ISETP.GT.AND P0, PT, R0, 0x1, P2 ;  /* 0x000000010000780c */ /* 0x000fe20001704270 */
[----:B---3--:R-:W-:-:S12]  /*1a8c0*/  FMUL R3, R3, R2 ;  /* 0x0000000203037220 */ /* 0x008fd80000400000 */
        /* <DEDUP_REMOVED lines=74> */
[C---:B------:R-:W-:Y:S02]  /*1ad70*/  ISETP.GT.AND P4, PT, R0.reuse, 0x28, P2 ;  /* 0x000000280000780c */ /* 0x040fe40001784270 */
[----:B------:R-:W-:Y:S01]  /*1ad80*/  ISETP.GT.AND P5, PT, R0, 0x29, P2 ;  /* 0x000000290000780c */ /* 0x000fe200017a4270 */
[-C--:B------:R-:W-:Y:S01]  /*1ad90*/  FMUL R8, R8, R2.reuse ;  /* 0x0000000208087220 */ /* 0x080fe20000400000 */
[----:B---3--:R-:W-:-:S09]  /*1ada0*/  FMUL R3, R3, R2 ;  /* 0x0000000203037220 */ /* 0x008fd20000400000 */
[----:B------:R0:W-:Y:S04]  /*1adb0*/  @P4 STG.E desc[UR36][R6.64+0xa0], R3 ;  /* 0x0000a00306004986 */ /* 0x0001e8000c101924 */
[----:B------:R1:W-:Y:S04]  /*1adc0*/  @P5 STG.E desc[UR36][R6.64+0xa4], R8 ;  /* 0x0000a40806005986 */ /* 0x0003e8000c101924 */
[----:B0-----:R-:W3:Y:S04]  /*1add0*/  LDL.LU R3, [R1+0x64] ;  /* 0x0000640001037983 */ /* 0x001ee80000300800 */
[----:B-1----:R-:W5:Y:S01]  /*1ade0*/  LDL.LU R8, [R1+0x68] ;  /* 0x0000680001087983 */ /* 0x002f620000300800 */
[----:B------:R-:W-:-:S02]  /*1adf0*/  ISETP.GT.AND P6, PT, R0, 0x30, P3 ;  /* 0x000000300000780c */ /* 0x000fc40001fc4270 */
[C---:B------:R-:W-:Y:S02]  /*1ae00*/  ISETP.GT.AND P0, PT, R0.reuse, 0x31, P3 ;  /* 0x000000310000780c */ /* 0x040fe40001f04270 */
[----:B------:R-:W-:Y:S01]  /*1ae10*/  ISETP.GT.AND P1, PT, R0, 0x30, P2 ;  /* 0x000000300000780c */ /* 0x000fe20001724270 */
[----:B----4-:R-:W-:-:S08]  /*1ae20*/  FMUL R9, R9, R2 ;  /* 0x0000000209097220 */ /* 0x010fd00000400000 */
[----:B------:R0:W-:Y:S04]  /*1ae30*/  @P6 STG.E desc[UR36][R4.64+0xc0], R9 ;  /* 0x0000c00904006986 */ /* 0x0001e8000c101924 */
[----:B0-----:R-:W4:Y:S01]  /*1ae40*/  LDL.LU R9, [R1+0x74] ;  /* 0x0000740001097983 */ /* 0x001f220000300800 */
[-C--:B---3--:R-:W-:Y:S01]  /*1ae50*/  FMUL R3, R3, R2.reuse ;  /* 0x0000000203037220 */ /* 0x088fe20000400000 */
[----:B-----5:R-:W-:-:S04]  /*1ae60*/  FMUL R8, R8, R2 ;  /* 0x0000000208087220 */ /* 0x020fc80000400000 */
[----:B------:R0:W-:Y:S04]  /*1ae70*/  @P0 STG.E desc[UR36][R4.64+0xc4], R3 ;  /* 0x0000c40304000986 */ /* 0x0001e8000c101924 */
[----:B------:R1:W-:Y:S04]  /*1ae80*/  @P1 STG.E desc[UR36][R6.64+0xc0], R8 ;  /* 0x0000c00806001986 */ /* 0x0003e8000c101924 */
[----:B0-----:R-:W3:Y:S04]  /*1ae90*/  LDL.LU R3, [R1+0x6c] ;  /* 0x00006c0001037983 */ /* 0x001ee80000300800 */
[----:B-1----:R-:W5:Y:S01]  /*1aea0*/  LDL.LU R8, [R1+0x70] ;  /* 0x0000700001087983 */ /* 0x002f620000300800 */
[----:B------:R-:W-:-:S02]  /*1aeb0*/  ISETP.GT.AND P4, PT, R0, 0x31, P2 ;  /* 0x000000310000780c */ /* 0x000fc40001784270 */
[----:B------:R-:W-:Y:S01]  /*1aec0*/  ISETP.GT.AND P5, PT, R0, 0x38, P3 ;  /* 0x000000380000780c */ /* 0x000fe20001fa4270 */
[-C--:B---3--:R-:W-:Y:S01]  /*1aed0*/  FMUL R3, R3, R2.reuse ;  /* 0x0000000203037220 */ /* 0x088fe20000400000 */
[----:B-----5:R-:W-:-:S09]  /*1aee0*/  FMUL R8, R8, R2 ;  /* 0x0000000208087220 */ /* 0x020fd20000400000 */
[----:B------:R0:W-:Y:S04]  /*1aef0*/  @P4 STG.E desc[UR36][R6.64+0xc4], R3 ;  /* 0x0000c40306004986 */ /* 0x0001e8000c101924 */
[----:B------:R1:W-:Y:S04]  /*1af00*/  @P5 STG.E desc[UR36][R4.64+0xe0], R8 ;  /* 0x0000e00804005986 */ /* 0x0003e8000c101924 */
[----:B0-----:R-:W3:Y:S04]  /*1af10*/  LDL.LU R3, [R1+0x78] ;  /* 0x0000780001037983 */ /* 0x001ee80000300800 */
[----:B-1----:R-:W5:Y:S01]  /*1af20*/  LDL.LU R8, [R1+0x7c] ;  /* 0x00007c0001087983 */ /* 0x002f620000300800 */
[----:B------:R-:W-:-:S02]  /*1af30*/  ISETP.GT.AND P6, PT, R0, 0x39, P3 ;  /* 0x000000390000780c */ /* 0x000fc40001fc4270 */
[C---:B------:R-:W-:Y:S02]  /*1af40*/  ISETP.GT.AND P0, PT, R0.reuse, 0x38, P2 ;  /* 0x000000380000780c */ /* 0x040fe40001704270 */
[C---:B------:R-:W-:Y:S01]  /*1af50*/  ISETP.GT.AND P1, PT, R0.reuse, 0x39, P2 ;  /* 0x000000390000780c */ /* 0x040fe20001724270 */
[----:B----4-:R-:W-:Y:S01]  /*1af60*/  FMUL R9, R9, R2 ;  /* 0x0000000209097220 */ /* 0x010fe20000400000 */
[C---:B------:R-:W-:Y:S02]  /*1af70*/  ISETP.GT.AND P4, PT, R0.reuse, 0x40, P3 ;  /* 0x000000400000780c */ /* 0x040fe40001f84270 */
[----:B------:R-:W-:-:S05]  /*1af80*/  ISETP.GT.AND P5, PT, R0, 0x41, P3 ;  /* 0x000000410000780c */ /* 0x000fca0001fa4270 */
[----:B------:R0:W-:Y:S01]  /*1af90*/  @P6 STG.E desc[UR36][R4.64+0xe4], R9 ;  /* 0x0000e40904006986 */ /* 0x0001e2000c101924 */
[----:B------:R-:W-:Y:S01]  /*1afa0*/  ISETP.GT.AND P6, PT, R0, 0x40, P2 ;  /* 0x000000400000780c */ /* 0x000fe200017c4270 */
[-C--:B------:R-:W-:Y:S01]  /*1afb0*/  FMUL R11, R11, R2.reuse ;  /* 0x000000020b0b7220 */ /* 0x080fe20000400000 */
[-C--:B------:R-:W-:Y:S01]  /*1afc0*/  FMUL R13, R13, R2.reuse ;  /* 0x000000020d0d7220 */ /* 0x080fe20000400000 */
[-C--:B0-----:R-:W-:Y:S01]  /*1afd0*/  FMUL R9, R234, R2.reuse ;  /* 0x00000002ea097220 */ /* 0x081fe20000400000 */
[-C--:B------:R-:W-:Y:S01]  /*1afe0*/  FMUL R15, R15, R2.reuse ;  /* 0x000000020f0f7220 */ /* 0x080fe20000400000 */
[----:B------:R-:W-:Y:S01]  /*1aff0*/  USHF.L.U32 UR12, UR8, 0x9, URZ ;  /* 0x00000009080c7899 */ /* 0x000fe2000800063f */
[-C--:B---3--:R-:W-:Y:S01]  /*1b000*/  FMUL R3, R3, R2.reuse ;  /* 0x0000000203037220 */ /* 0x088fe20000400000 */
[----:B-----5:R-:W-:-:S04]  /*1b010*/  FMUL R8, R8, R2 ;  /* 0x0000000208087220 */ /* 0x020fc80000400000 */
[----:B------:R0:W-:Y:S04]  /*1b020*/  @P0 STG.E desc[UR36][R6.64+0xe0], R3 ;  /* 0x0000e00306000986 */ /* 0x0001e8000c101924 */
[----:B------:R2:W-:Y:S01]  /*1b030*/  @P1 STG.E desc[UR36][R6.64+0xe4], R8 ;  /* 0x0000e40806001986 */ /* 0x0005e2000c101924 */
[C---:B------:R-:W-:Y:S02]  /*1b040*/  ISETP.GT.AND P0, PT, R0.reuse, 0x41, P2 ;  /* 0x000000410000780c */ /* 0x040fe40001704270 */
[----:B------:R-:W-:Y:S01]  /*1b050*/  ISETP.GT.AND P1, PT, R0, 0x48, P3 ;  /* 0x000000480000780c */ /* 0x000fe20001f24270 */
[-C--:B0-----:R-:W-:Y:S01]  /*1b060*/  FMUL R3, R235, R2.reuse ;  /* 0x00000002eb037220 */ /* 0x081fe20000400000 */
[----:B--2---:R-:W-:-:S05]  /*1b070*/  FMUL R8, R10, R2 ;  /* 0x000000020a087220 */ /* 0x004fca0000400000 */
[----:B------:R-:W-:Y:S01]  /*1b080*/  @P4 STG.E desc[UR36][R4.64+0x100], R8 ;  /* 0x0001000804004986 */ /* 0x000fe2000c101924 */
[----:B------:R-:W-:-:S03]  /*1b090*/  ISETP.GT.AND P4, PT, R0, 0x49, P3 ;  /* 0x000000490000780c */ /* 0x000fc60001f84270 */
[----:B------:R0:W-:Y:S01]  /*1b0a0*/  @P5 STG.E desc[UR36][R4.64+0x104], R3 ;  /* 0x0001040304005986 */ /* 0x0001e2000c101924 */
[----:B------:R-:W-:-:S03]  /*1b0b0*/  ISETP.GT.AND P5, PT, R0, 0x48, P2 ;  /* 0x000000480000780c */ /* 0x000fc600017a4270 */
[----:B------:R1:W-:Y:S01]  /*1b0c0*/  @P6 STG.E desc[UR36][R6.64+0x100], R9 ;  /* 0x0001000906006986 */ /* 0x0003e2000c101924 */
[----:B------:R-:W-:-:S03]  /*1b0d0*/  ISETP.GT.AND P6, PT, R0, 0x49, P2 ;  /* 0x000000490000780c */ /* 0x000fc600017c4270 */
[----:B------:R2:W-:Y:S01]  /*1b0e0*/  @P0 STG.E desc[UR36][R6.64+0x104], R11 ;  /* 0x0001040b06000986 */ /* 0x0005e2000c101924 */
[----:B0-----:R-:W-:-:S03]  /*1b0f0*/  FMUL R3, R233, R2 ;  /* 0x00000002e9037220 */ /* 0x001fc60000400000 */
[----:B------:R0:W-:Y:S01]  /*1b100*/  @P1 STG.E desc[UR36][R4.64+0x120], R13 ;  /* 0x0001200d04001986 */ /* 0x0001e2000c101924 */
[----:B------:R-:W-:Y:S01]  /*1b110*/  ISETP.GT.AND P0, PT, R0, 0x50, P3 ;  /* 0x000000500000780c */ /* 0x000fe20001f04270 */
[----:B-1----:R-:W-:Y:S01]  /*1b120*/  FMUL R9, R232, R2 ;  /* 0x00000002e8097220 */ /* 0x002fe20000400000 */
[C---:B------:R-:W-:Y:S01]  /*1b130*/  ISETP.GT.AND P1, PT, R0.reuse, 0x51, P3 ;  /* 0x000000510000780c */ /* 0x040fe20001f24270 */
[----:B------:R1:W-:Y:S01]  /*1b140*/  @P4 STG.E desc[UR36][R4.64+0x124], R3 ;  /* 0x0001240304004986 */ /* 0x0003e2000c101924 */
[----:B------:R-:W-:-:S03]  /*1b150*/  ISETP.GT.AND P4, PT, R0, 0x50, P2 ;  /* 0x000000500000780c */ /* 0x000fc60001784270 */
[----:B------:R3:W-:Y:S01]  /*1b160*/  @P5 STG.E desc[UR36][R6.64+0x120], R9 ;  /* 0x0001200906005986 */ /* 0x0007e2000c101924 */
[----:B------:R-:W-:-:S03]  /*1b170*/  ISETP.GT.AND P5, PT, R0, 0x51, P2 ;  /* 0x000000510000780c */ /* 0x000fc600017a4270 */
[----:B------:R4:W-:Y:S01]  /*1b180*/  @P6 STG.E desc[UR36][R6.64+0x124], R15 ;  /* 0x0001240f06006986 */ /* 0x0009e2000c101924 */
[----:B------:R-:W-:Y:S01]  /*1b190*/  ISETP.GT.AND P6, PT, R0, 0x58, P3 ;  /* 0x000000580000780c */ /* 0x000fe20001fc4270 */
[-C--:B--2---:R-:W-:Y:S01]  /*1b1a0*/  FMUL R11, R231, R2.reuse ;  /* 0x00000002e70b7220 */ /* 0x084fe20000400000 */
[-C--:B0-----:R-:W-:Y:S01]  /*1b1b0*/  FMUL R13, R230, R2.reuse ;  /* 0x00000002e60d7220 */ /* 0x081fe20000400000 */
[----:B-1----:R-:W-:-:S03]  /*1b1c0*/  FMUL R3, R229, R2 ;  /* 0x00000002e5037220 */ /* 0x002fc60000400000 */
[----:B------:R0:W-:Y:S01]  /*1b1d0*/  @P0 STG.E desc[UR36][R4.64+0x140], R11 ;  /* 0x0001400b04000986 */ /* 0x0001e2000c101924 */
[-C--:B---3--:R-:W-:Y:S01]  /*1b1e0*/  FMUL R9, R228, R2.reuse ;  /* 0x00000002e4097220 */ /* 0x088fe20000400000 */
[C---:B------:R-:W-:Y:S02]  /*1b1f0*/  ISETP.GT.AND P0, PT, R0.reuse, 0x59, P3 ;  /* 0x000000590000780c */ /* 0x040fe40001f04270 */
[----:B------:R1:W-:Y:S01]  /*1b200*/  @P1 STG.E desc[UR36][R4.64+0x144], R13 ;  /* 0x0001440d04001986 */ /* 0x0003e2000c101924 */
[----:B----4-:R-:W-:Y:S01]  /*1b210*/  FMUL R15, R227, R2 ;  /* 0x00000002e30f7220 */ /* 0x010fe20000400000 */
[C---:B------:R-:W-:Y:S02]  /*1b220*/  ISETP.GT.AND P1, PT, R0.reuse, 0x58, P2 ;  /* 0x000000580000780c */ /* 0x040fe40001724270 */
[----:B------:R2:W-:Y:S01]  /*1b230*/  @P4 STG.E desc[UR36][R6.64+0x140], R3 ;  /* 0x0001400306004986 */ /* 0x0005e2000c101924 */
[----:B------:R-:W-:-:S03]  /*1b240*/  ISETP.GT.AND P4, PT, R0, 0x59, P2 ;  /* 0x000000590000780c */ /* 0x000fc60001784270 */
[----:B------:R3:W-:Y:S01]  /*1b250*/  @P5 STG.E desc[UR36][R6.64+0x144], R9 ;  /* 0x0001440906005986 */ /* 0x0007e2000c101924 */
[----:B------:R-:W-:-:S03]  /*1b260*/  ISETP.GT.AND P5, PT, R0, 0x60, P3 ;  /* 0x000000600000780c */ /* 0x000fc60001fa4270 */
[----:B------:R4:W-:Y:S01]  /*1b270*/  @P6 STG.E desc[UR36][R4.64+0x160], R15 ;  /* 0x0001600f04006986 */ /* 0x0009e2000c101924 */
[----:B------:R-:W-:Y:S01]  /*1b280*/  ISETP.GT.AND P6, PT, R0, 0x61, P3 ;  /* 0x000000610000780c */ /* 0x000fe20001fc4270 */
[-C--:B0-----:R-:W-:Y:S01]  /*1b290*/  FMUL R11, R226, R2.reuse ;  /* 0x00000002e20b7220 */ /* 0x081fe20000400000 */
[-C--:B-1----:R-:W-:Y:S01]  /*1b2a0*/  FMUL R13, R225, R2.reuse ;  /* 0x00000002e10d7220 */ /* 0x082fe20000400000 */
[----:B--2---:R-:W-:-:S03]  /*1b2b0*/  FMUL R3, R224, R2 ;  /* 0x00000002e0037220 */ /* 0x004fc60000400000 */
[----:B------:R0:W-:Y:S01]  /*1b2c0*/  @P0 STG.E desc[UR36][R4.64+0x164], R11 ;  /* 0x0001640b04000986 */ /* 0x0001e2000c101924 */
[-C--:B---3--:R-:W-:Y:S01]  /*1b2d0*/  FMUL R9, R223, R2.reuse ;  /* 0x00000002df097220 */ /* 0x088fe20000400000 */
[----:B------:R-:W-:Y:S02]  /*1b2e0*/  ISETP.GT.AND P0, PT, R0, 0x60, P2 ;  /* 0x000000600000780c */ /* 0x000fe40001704270 */
        /* <DEDUP_REMOVED lines=217> */
[----:B------:R-:W-:Y:S01]  /*1c080*/  @P6 STG.E desc[UR36][R6.64+0x3a4], R15 ;  /* 0x0003a40f06006986 */ /* 0x000fe2000c101924 */
[C---:B------:R-:W-:Y:S01]  /*1c090*/  ISETP.GT.AND P6, PT, R0.reuse, 0xf8, P3 ;  /* 0x000000f80000780c */ /* 0x040fe20001fc4270 */
[-C--:B0-----:R-:W-:Y:S01]  /*1c0a0*/  FMUL R11, R23, R2.reuse ;  /* 0x00000002170b7220 */ /* 0x081fe20000400000 */
[----:B------:R-:W-:Y:S01]  /*1c0b0*/  ISETP.GT.AND P3, PT, R0, 0xf9, P3 ;  /* 0x000000f90000780c */ /* 0x000fe20001f64270 */
[-C--:B-1----:R-:W-:Y:S01]  /*1c0c0*/  FMUL R13, R22, R2.reuse ;  /* 0x00000002160d7220 */ /* 0x082fe20000400000 */
[-C--:B--2---:R-:W-:Y:S02]  /*1c0d0*/  FMUL R3, R21, R2.reuse ;  /* 0x0000000215037220 */ /* 0x084fe40000400000 */
[----:B------:R0:W-:Y:S01]  /*1c0e0*/  @P0 STG.E desc[UR36][R4.64+0x3c0], R11 ;  /* 0x0003c00b04000986 */ /* 0x0001e2000c101924 */
[----:B---3--:R-:W-:-:S03]  /*1c0f0*/  FMUL R9, R20, R2 ;  /* 0x0000000214097220 */ /* 0x008fc60000400000 */
[----:B------:R1:W-:Y:S04]  /*1c100*/  @P1 STG.E desc[UR36][R4.64+0x3c4], R13 ;  /* 0x0003c40d04001986 */ /* 0x0003e8000c101924 */
[----:B------:R2:W-:Y:S01]  /*1c110*/  @P4 STG.E desc[UR36][R6.64+0x3c0], R3 ;  /* 0x0003c00306004986 */ /* 0x0005e2000c101924 */
[----:B------:R-:W-:Y:S01]  /*1c120*/  ISETP.GT.AND P4, PT, R0, 0xf8, P2 ;  /* 0x000000f80000780c */ /* 0x000fe20001784270 */
[----:B0-----:R-:W-:Y:S02]  /*1c130*/  FMUL R11, R19, R2 ;  /* 0x00000002130b7220 */ /* 0x001fe40000400000 */
[----:B------:R-:W-:Y:S01]  /*1c140*/  @P5 STG.E desc[UR36][R6.64+0x3c4], R9 ;  /* 0x0003c40906005986 */ /* 0x000fe2000c101924 */
[----:B------:R-:W-:Y:S01]  /*1c150*/  @P3 MOV R10, R4 ;  /* 0x00000004000a3202 */ /* 0x000fe20000000f00 */
[----:B-1----:R-:W-:-:S02]  /*1c160*/  FMUL R13, R18, R2 ;  /* 0x00000002120d7220 */ /* 0x002fc40000400000 */
[----:B------:R0:W-:Y:S01]  /*1c170*/  @P6 STG.E desc[UR36][R4.64+0x3e0], R11 ;  /* 0x0003e00b04006986 */ /* 0x0001e2000c101924 */
[C---:B------:R-:W-:Y:S01]  /*1c180*/  ISETP.GT.AND P1, PT, R17.reuse, 0x80, PT ;  /* 0x000000801100780c */ /* 0x040fe20003f24270 */
[----:B------:R-:W-:Y:S01]  /*1c190*/  USHF.L.U64.HI UR11, UR8, 0x9, UR9 ;  /* 0x00000009080b7899 */ /* 0x000fe20008010209 */
[----:B------:R-:W-:Y:S01]  /*1c1a0*/  ISETP.GT.AND P2, PT, R0, 0xf9, P2 ;  /* 0x000000f90000780c */ /* 0x000fe20001744270 */
[----:B--2---:R-:W-:Y:S01]  /*1c1b0*/  FMUL R3, R14, R2 ;  /* 0x000000020e037220 */ /* 0x004fe20000400000 */
[----:B------:R-:W-:Y:S01]  /*1c1c0*/  ISETP.GT.AND P0, PT, R17, 0x88, PT ;  /* 0x000000881100780c */ /* 0x000fe20003f04270 */
[----:B0-----:R-:W-:Y:S01]  /*1c1d0*/  @P3 IMAD.MOV.U32 R11, RZ, RZ, R5 ;  /* 0x000000ffff0b3224 */ /* 0x001fe200078e0005 */
[----:B------:R-:W-:Y:S01]  /*1c1e0*/  MOV R9, UR12 ;  /* 0x0000000c00097c02 */ /* 0x000fe20008000f00 */
[----:B------:R-:W-:-:S03]  /*1c1f0*/  IMAD.U32 R17, RZ, RZ, UR11 ;  /* 0x0000000bff117e24 */ /* 0x000fc6000f8e00ff */
[----:B------:R0:W-:Y:S01]  /*1c200*/  @P3 STG.E desc[UR36][R10.64+0x3e4], R13 ;  /* 0x0003e40d0a003986 */ /* 0x0001e2000c101924 */
[----:B------:R-:W-:Y:S01]  /*1c210*/  ISETP.GT.AND P3, PT, R0, RZ, P1 ;  /* 0x000000ff0000720c */ /* 0x000fe20000f64270 */
[-C--:B------:R-:W-:Y:S01]  /*1c220*/  FMUL R15, R12, R2.reuse ;  /* 0x000000020c0f7220 */ /* 0x080fe20000400000 */
[C---:B------:R-:W-:Y:S01]  /*1c230*/  IADD3 R8, P5, P6, R4.reuse, UR5, R9 ;  /* 0x0000000504087c10 */ /* 0x040fe2000febe009 */
[----:B------:R1:W-:Y:S01]  /*1c240*/  @P4 STG.E desc[UR36][R6.64+0x3e0], R3 ;  /* 0x0003e00306004986 */ /* 0x0003e2000c101924 */
[----:B------:R-:W-:Y:S02]  /*1c250*/  IADD3 R4, P4, R4, UR12, RZ ;  /* 0x0000000c04047c10 */ /* 0x000fe4000ff9e0ff */
[C---:B------:R-:W-:Y:S01]  /*1c260*/  IADD3.X R9, R5.reuse, UR4, R17, P5, P6 ;  /* 0x0000000405097c10 */ /* 0x040fe2000afec411 */
[----:B------:R2:W-:Y:S01]  /*1c270*/  @P2 STG.E desc[UR36][R6.64+0x3e4], R15 ;  /* 0x0003e40f06002986 */ /* 0x0005e2000c101924 */
[----:B------:R-:W-:Y:S02]  /*1c280*/  ISETP.GT.AND P5, PT, R0, 0x1, P1 ;  /* 0x000000010000780c */ /* 0x000fe40000fa4270 */
[----:B------:R-:W-:Y:S01]  /*1c290*/  IADD3.X R5, R5, UR11, RZ, P4, !PT ;  /* 0x0000000b05057c10 */ /* 0x000fe2000a7fe4ff */
[----:B0-----:R-:W-:Y:S01]  /*1c2a0*/  FMUL R13, R24, R2 ;  /* 0x00000002180d7220 */ /* 0x001fe20000400000 */
[----:B------:R-:W-:-:S02]  /*1c2b0*/  ISETP.GT.AND P2, PT, R0, RZ, P0 ;  /* 0x000000ff0000720c */ /* 0x000fc40000744270 */
[----:B------:R-:W-:Y:S02]  /*1c2c0*/  ISETP.GT.AND P4, PT, R0, 0x1, P0 ;  /* 0x000000010000780c */ /* 0x000fe40000784270 */
[----:B------:R0:W-:Y:S01]  /*1c2d0*/  @P3 STG.E desc[UR36][R4.64], R13 ;  /* 0x0000000d04003986 */ /* 0x0001e2000c101924 */
[----:B------:R-:W-:Y:S02]  /*1c2e0*/  IADD3 R10, P6, R4, UR5, RZ ;  /* 0x00000005040a7c10 */ /* 0x000fe4000ffde0ff */
[----:B------:R-:W-:Y:S01]  /*1c2f0*/  ISETP.GT.AND P3, PT, R0, 0x8, P1 ;  /* 0x000000080000780c */ /* 0x000fe20000f64270 */
[-C--:B------:R-:W-:Y:S01]  /*1c300*/  FMUL R25, R25, R2.reuse ;  /* 0x0000000219197220 */ /* 0x080fe20000400000 */
[----:B------:R-:W-:Y:S01]  /*1c310*/  IADD3.X R11, R5, UR4, RZ, P6, !PT ;  /* 0x00000004050b7c10 */ /* 0x000fe2000b7fe4ff */
[-C--:B-1----:R-:W-:Y:S01]  /*1c320*/  FMUL R3, R26, R2.reuse ;  /* 0x000000021a037220 */ /* 0x082fe20000400000 */
[-C--:B------:R-:W-:Y:S01]  /*1c330*/  FMUL R27, R27, R2.reuse ;  /* 0x000000021b1b7220 */ /* 0x080fe20000400000 */
[----:B--2---:R-:W-:Y:S01]  /*1c340*/  FMUL R15, R28, R2 ;  /* 0x000000021c0f7220 */ /* 0x004fe20000400000 */
[----:B------:R-:W-:Y:S01]  /*1c350*/  @P5 STG.E desc[UR36][R4.64+0x4], R25 ;  /* 0x0000041904005986 */ /* 0x000fe2000c101924 */
[----:B------:R-:W-:-:S03]  /*1c360*/  ISETP.GT.AND P5, PT, R0, 0x9, P1 ;  /* 0x000000090000780c */ /* 0x000fc60000fa4270 */
[----:B------:R1:W-:Y:S01]  /*1c370*/  @P2 STG.E desc[UR36][R10.64], R3 ;  /* 0x000000030a002986 */ /* 0x0003e2000c101924 */
[----:B------:R-:W-:-:S03]  /*1c380*/  ISETP.GT.AND P2, PT, R0, 0x8, P0 ;  /* 0x000000080000780c */ /* 0x000fc60000744270 */
[----:B------:R2:W-:Y:S01]  /*1c390*/  @P4 STG.E desc[UR36][R10.64+0x4], R27 ;  /* 0x0000041b0a004986 */ /* 0x0005e2000c101924 */
[----:B------:R-:W-:-:S03]  /*1c3a0*/  FMUL R29, R29, R2 ;  /* 0x000000021d1d7220 */ /* 0x000fc60000400000 */
[----:B------:R-:W-:Y:S01]  /*1c3b0*/  @P3 STG.E desc[UR36][R4.64+0x20], R15 ;  /* 0x0000200f04003986 */ /* 0x000fe2000c101924 */
[----:B------:R-:W-:Y:S01]  /*1c3c0*/  IADD3 R6, P3, R4, UR5, RZ ;  /* 0x0000000504067c10 */ /* 0x000fe2000ff7e0ff */
[----:B0-----:R-:W-:Y:S01]  /*1c3d0*/  FMUL R13, R30, R2 ;  /* 0x000000021e0d7220 */ /* 0x001fe20000400000 */
[C---:B------:R-:W-:Y:S02]  /*1c3e0*/  ISETP.GT.AND P6, PT, R0.reuse, 0x10, P0 ;  /* 0x000000100000780c */ /* 0x040fe400007c4270 */
[----:B------:R-:W-:Y:S01]  /*1c3f0*/  IADD3.X R7, R5, UR4, RZ, P3, !PT ;  /* 0x0000000405077c10 */ /* 0x000fe20009ffe4ff */
[----:B------:R-:W-:Y:S01]  /*1c400*/  @P5 STG.E desc[UR36][R4.64+0x24], R29 ;  /* 0x0000241d04005986 */ /* 0x000fe2000c101924 */
[C---:B------:R-:W-:Y:S02]  /*1c410*/  ISETP.GT.AND P4, PT, R0.reuse, 0x9, P0 ;  /* 0x000000090000780c */ /* 0x040fe40000784270 */
[C---:B------:R-:W-:Y:S01]  /*1c420*/  ISETP.GT.AND P3, PT, R0.reuse, 0x10, P1 ;  /* 0x000000100000780c */ /* 0x040fe20000f64270 */
[----:B------:R0:W-:Y:S01]  /*1c430*/  @P2 STG.E desc[UR36][R6.64+0x20], R13 ;  /* 0x0000200d06002986 */ /* 0x0001e2000c101924 */
[----:B------:R-:W-:-:S02]  /*1c440*/  ISETP.GT.AND P5, PT, R0, 0x11, P1 ;  /* 0x000000110000780c */ /* 0x000fc40000fa4270 */
[----:B------:R-:W-:Y:S01]  /*1c450*/  ISETP.GT.AND P2, PT, R0, 0x11, P0 ;  /* 0x000000110000780c */ /* 0x000fe20000744270 */
[-C--:B------:R-:W-:Y:S01]  /*1c460*/  FMUL R31, R31, R2.reuse ;  /* 0x000000021f1f7220 */ /* 0x080fe20000400000 */
[-C--:B-1----:R-:W-:Y:S01]  /*1c470*/  FMUL R3, R32, R2.reuse ;  /* 0x0000000220037220 */ /* 0x082fe20000400000 */
[-C--:B------:R-:W-:Y:S01]  /*1c480*/  FMUL R33, R33, R2.reuse ;  /* 0x0000000221217220 */ /* 0x080fe20000400000 */
[----:B--2---:R-:W-:Y:S01]  /*1c490*/  FMUL R11, R34, R2 ;  /* 0x00000002220b7220 */ /* 0x004fe20000400000 */
[----:B0-----:R-:W-:Y:S01]  /*1c4a0*/  @P6 MOV R6, R8 ;  /* 0x0000000800066202 */ /* 0x001fe20000000f00 */
[----:B------:R-:W-:Y:S01]  /*1c4b0*/  @P6 IMAD.MOV.U32 R7, RZ, RZ, R9 ;  /* 0x000000ffff076224 */ /* 0x000fe200078e0009 */
[----:B------:R-:W-:Y:S01]  /*1c4c0*/  @P4 STG.E desc[UR36][R8.64+0x24], R31 ;  /* 0x0000241f08004986 */ /* 0x000fe2000c101924 */
[----:B------:R-:W-:-:S03]  /*1c4d0*/  FMUL R35, R35, R2 ;  /* 0x0000000223237220 */ /* 0x000fc60000400000 */
[----:B------:R-:W-:Y:S04]  /*1c4e0*/  @P3 STG.E desc[UR36][R4.64+0x40], R3 ;  /* 0x0000400304003986 */ /* 0x000fe8000c101924 */
[----:B------:R-:W-:Y:S01]  /*1c4f0*/  @P5 STG.E desc[UR36][R4.64+0x44], R33 ;  /* 0x0000442104005986 */ /* 0x000fe2000c101924 */
[----:B------:R-:W-:-:S03]  /*1c500*/  ISETP.GT.AND P5, PT, R0, 0x18, P0 ;  /* 0x000000180000780c */ /* 0x000fc600007a4270 */
[----:B------:R0:W-:Y:S01]  /*1c510*/  @P6 STG.E desc[UR36][R6.64+0x40], R11 ;  /* 0x0000400b06006986 */ /* 0x0001e2000c101924 */
[C---:B------:R-:W-:Y:S02]  /*1c520*/  ISETP.GT.AND P3, PT, R0.reuse, 0x18, P1 ;  /* 0x000000180000780c */ /* 0x040fe40000f64270 */
[----:B------:R-:W-:Y:S02]  /*1c530*/  ISETP.GT.AND P4, PT, R0, 0x19, P1 ;  /* 0x000000190000780c */ /* 0x000fe40000f84270 */
[----:B0-----:R-:W-:Y:S01]  /*1c540*/  @P2 MOV R6, R8 ;  /* 0x0000000800062202 */ /* 0x001fe20000000f00 */
[----:B------:R-:W-:-:S05]  /*1c550*/  @P2 IMAD.MOV.U32 R7, RZ, RZ, R9 ;  /* 0x000000ffff072224 */ /* 0x000fca00078e0009 */
[----:B------:R0:W-:Y:S01]  /*1c560*/  @P2 STG.E desc[UR36][R6.64+0x44], R35 ;  /* 0x0000442306002986 */ /* 0x0001e2000c101924 */
[----:B------:R-:W-:Y:S01]  /*1c570*/  ISETP.GT.AND P2, PT, R0, 0x19, P0 ;  /* 0x000000190000780c */ /* 0x000fe20000744270 */
[-C--:B------:R-:W-:Y:S01]  /*1c580*/  FMUL R13, R36, R2.reuse ;  /* 0x00000002240d7220 */ /* 0x080fe20000400000 */
[-C--:B------:R-:W-:Y:S01]  /*1c590*/  FMUL R37, R37, R2.reuse ;  /* 0x0000000225257220 */ /* 0x080fe20000400000 */
[----:B------:R-:W-:Y:S01]  /*1c5a0*/  FMUL R3, R38, R2 ;  /* 0x0000000226037220 */ /* 0x000fe20000400000 */
[C---:B------:R-:W-:Y:S02]  /*1c5b0*/  ISETP.GT.AND P6, PT, R0.reuse, 0x21, P1 ;  /* 0x000000210000780c */ /* 0x040fe40000fc4270 */
[----:B------:R-:W-:Y:S01]  /*1c5c0*/  @P3 STG.E desc[UR36][R4.64+0x60], R13 ;  /* 0x0000600d04003986 */ /* 0x000fe2000c101924 */
[----:B0-----:R-:W-:Y:S01]  /*1c5d0*/  @P5 MOV R6, R8 ;  /* 0x0000000800065202 */ /* 0x001fe20000000f00 */
[--C-:B------:R-:W-:Y:S02]  /*1c5e0*/  @P5 IMAD.MOV.U32 R7, RZ, RZ, R9.reuse ;  /* 0x000000ffff075224 */ /* 0x100fe400078e0009 */
[----:B------:R-:W-:Y:S01]  /*1c5f0*/  @P4 STG.E desc[UR36][R4.64+0x64], R37 ;  /* 0x0000642504004986 */ /* 0x000fe2000c101924 */
[C---:B------:R-:W-:Y:S01]  /*1c600*/  ISETP.GT.AND P3, PT, R0.reuse, 0x20, P1 ;  /* 0x000000200000780c */ /* 0x040fe20000f64270 */
[-C--:B------:R-:W-:Y:S01]  /*1c610*/  FMUL R39, R39, R2.reuse ;  /* 0x0000000227277220 */ /* 0x080fe20000400000 */
[----:B------:R-:W-:Y:S01]  /*1c620*/  ISETP.GT.AND P4, PT, R0, 0x20, P0 ;  /* 0x000000200000780c */ /* 0x000fe20000784270 */
[----:B------:R0:W-:Y:S01]  /*1c630*/  @P5 STG.E desc[UR36][R6.64+0x60], R3 ;  /* 0x0000600306005986 */ /* 0x0001e2000c101924 */
[-C--:B------:R-:W-:Y:S01]  /*1c640*/  FMUL R11, R40, R2.reuse ;  /* 0x00000002280b7220 */ /* 0x080fe20000400000 */
[----:B------:R-:W-:Y:S01]  /*1c650*/  FMUL R41, R41, R2 ;  /* 0x0000000229297220 */ /* 0x000fe20000400000 */
[----:B0-----:R-:W-:Y:S01]  /*1c660*/  @P2 MOV R6, R8 ;  /* 0x0000000800062202 */ /* 0x001fe20000000f00 */
[----:B------:R-:W-:-:S05]  /*1c670*/  @P2 IMAD.MOV.U32 R7, RZ, RZ, R9 ;  /* 0x000000ffff072224 */ /* 0x000fca00078e0009 */
[----:B------:R0:W-:Y:S01]  /*1c680*/  @P2 STG.E desc[UR36][R6.64+0x64], R39 ;  /* 0x0000642706002986 */ /* 0x0001e2000c101924 */
[----:B------:R-:W-:Y:S01]  /*1c690*/  ISETP.GT.AND P2, PT, R0, 0x21, P0 ;  /* 0x000000210000780c */ /* 0x000fe20000744270 */
[----:B------:R-:W-:Y:S01]  /*1c6a0*/  FMUL R13, R42, R2 ;  /* 0x000000022a0d7220 */ /* 0x000fe20000400000 */
[C---:B------:R-:W-:Y:S01]  /*1c6b0*/  ISETP.GT.AND P5, PT, R0.reuse, 0x29, P1 ;  /* 0x000000290000780c */ /* 0x040fe20000fa4270 */
[----:B------:R1:W-:Y:S01]  /*1c6c0*/  @P3 STG.E desc[UR36][R4.64+0x80], R11 ;  /* 0x0000800b04003986 */ /* 0x0003e2000c101924 */
[----:B------:R-:W-:-:S03]  /*1c6d0*/  ISETP.GT.AND P3, PT, R0, 0x28, P1 ;  /* 0x000000280000780c */ /* 0x000fc60000f64270 */
[----:B------:R-:W-:Y:S01]  /*1c6e0*/  @P6 STG.E desc[UR36][R4.64+0x84], R41 ;  /* 0x0000842904006986 */ /* 0x000fe2000c101924 */
[C---:B------:R-:W-:Y:S02]  /*1c6f0*/  ISETP.GT.AND P6, PT, R0.reuse, 0x28, P0 ;  /* 0x000000280000780c */ /* 0x040fe400007c4270 */
[----:B0-----:R-:W-:Y:S01]  /*1c700*/  @P4 MOV R6, R8 ;  /* 0x0000000800064202 */ /* 0x001fe20000000f00 */
[--C-:B------:R-:W-:Y:S02]  /*1c710*/  @P4 IMAD.MOV.U32 R7, RZ, RZ, R9.reuse ;  /* 0x000000ffff074224 */ /* 0x100fe400078e0009 */
[-C--:B------:R-:W-:Y:S01]  /*1c720*/  FMUL R43, R43, R2.reuse ;  /* 0x000000022b2b7220 */ /* 0x080fe20000400000 */
[-C--:B------:R-:W-:Y:S02]  /*1c730*/  FMUL R45, R45, R2.reuse ;  /* 0x000000022d2d7220 */ /* 0x080fe40000400000 */
[----:B------:R0:W-:Y:S01]  /*1c740*/  @P4 STG.E desc[UR36][R6.64+0x80], R13 ;  /* 0x0000800d06004986 */ /* 0x0001e2000c101924 */
[----:B------:R-:W-:Y:S01]  /*1c750*/  ISETP.GT.AND P4, PT, R0, 0x29, P0 ;  /* 0x000000290000780c */ /* 0x000fe20000784270 */
[-C--:B------:R-:W-:Y:S01]  /*1c760*/  FMUL R3, R44, R2.reuse ;  /* 0x000000022c037220 */ /* 0x080fe20000400000 */
[----:B-1----:R-:W-:Y:S01]  /*1c770*/  FMUL R11, R46, R2 ;  /* 0x000000022e0b7220 */ /* 0x002fe20000400000 */
[----:B0-----:R-:W-:Y:S01]  /*1c780*/  @P2 MOV R6, R8 ;  /* 0x0000000800062202 */ /* 0x001fe20000000f00 */
[----:B------:R-:W-:-:S05]  /*1c790*/  @P2 IMAD.MOV.U32 R7, RZ, RZ, R9 ;  /* 0x000000ffff072224 */ /* 0x000fca00078e0009 */
[----:B------:R0:W-:Y:S04]  /*1c7a0*/  @P2 STG.E desc[UR36][R6.64+0x84], R43 ;  /* 0x0000842b06002986 */ /* 0x0001e8000c101924 */
[----:B------:R-:W-:Y:S01]  /*1c7b0*/  @P5 STG.E desc[UR36][R4.64+0xa4], R45 ;  /* 0x0000a42d04005986 */ /* 0x000fe2000c101924 */
[----:B------:R-:W-:-:S03]  /*1c7c0*/  ISETP.GT.AND P5, PT, R0, 0x31, P1 ;  /* 0x000000310000780c */ /* 0x000fc60000fa4270 */
[----:B------:R1:W-:Y:S01]  /*1c7d0*/  @P3 STG.E desc[UR36][R4.64+0xa0], R3 ;  /* 0x0000a00304003986 */ /* 0x0003e2000c101924 */
[C---:B------:R-:W-:Y:S02]  /*1c7e0*/  ISETP.GT.AND P3, PT, R0.reuse, 0x30, P0 ;  /* 0x000000300000780c */ /* 0x040fe40000764270 */
[----:B0-----:R-:W-:Y:S01]  /*1c7f0*/  @P6 MOV R6, R8 ;  /* 0x0000000800066202 */ /* 0x001fe20000000f00 */
[--C-:B------:R-:W-:Y:S01]  /*1c800*/  @P6 IMAD.MOV.U32 R7, RZ, RZ, R9.reuse ;  /* 0x000000ffff076224 */ /* 0x100fe200078e0009 */
[C---:B------:R-:W-:Y:S01]  /*1c810*/  ISETP.GT.AND P2, PT, R0.reuse, 0x30, P1 ;  /* 0x000000300000780c */ /* 0x040fe20000f44270 */
        /* <DEDUP_REMOVED lines=10> */
[C---:B------:R-:W-:Y:S02]  /*1c8c0*/  ISETP.GT.AND P5, PT, R0.reuse, 0x38, P0 ;  /* 0x000000380000780c */ /* 0x040fe400007a4270 */
[C---:B------:R-:W-:Y:S01]  /*1c8d0*/  ISETP.GT.AND P4, PT, R0.reuse, 0x38, P1 ;  /* 0x000000380000780c */ /* 0x040fe20000f84270 */
[----:B------:R1:W-:Y:S01]  /*1c8e0*/  @P2 STG.E desc[UR36][R4.64+0xc0], R13 ;  /* 0x0000c00d04002986 */ /* 0x0003e2000c101924 */
[----:B0-----:R-:W-:Y:S01]  /*1c8f0*/  @P3 MOV R6, R8 ;  /* 0x0000000800063202 */ /* 0x001fe20000000f00 */
[----:B------:R-:W-:Y:S01]  /*1c900*/  @P3 IMAD.MOV.U32 R7, RZ, RZ, R9 ;  /* 0x000000ffff073224 */ /* 0x000fe200078e0009 */
[----:B------:R-:W-:Y:S01]  /*1c910*/  ISETP.GT.AND P2, PT, R0, 0x39, P1 ;  /* 0x000000390000780c */ /* 0x000fe20000f44270 */
[----:B------:R-:W-:-:S03]  /*1c920*/  FMUL R51, R51, R2 ;  /* 0x0000000233337220 */ /* 0x000fc60000400000 */
[----:B------:R0:W-:Y:S01]  /*1c930*/  @P3 STG.E desc[UR36][R6.64+0xc0], R3 ;  /* 0x0000c00306003986 */ /* 0x0001e2000c101924 */
[----:B------:R-:W-:Y:S01]  /*1c940*/  ISETP.GT.AND P3, PT, R0, 0x39, P0 ;  /* 0x000000390000780c */ /* 0x000fe20000764270 */
[-C--:B------:R-:W-:Y:S01]  /*1c950*/  FMUL R11, R52, R2.reuse ;  /* 0x00000002340b7220 */ /* 0x080fe20000400000 */
[-C--:B------:R-:W-:Y:S01]  /*1c960*/  FMUL R53, R53, R2.reuse ;  /* 0x0000000235357220 */ /* 0x080fe20000400000 */
[----:B-1----:R-:W-:Y:S01]  /*1c970*/  FMUL R13, R54, R2 ;  /* 0x00000002360d7220 */ /* 0x002fe20000400000 */
[----:B0-----:R-:W-:Y:S01]  /*1c980*/  @P6 MOV R6, R8 ;  /* 0x0000000800066202 */ /* 0x001fe20000000f00 */
[----:B------:R-:W-:-:S05]  /*1c990*/  @P6 IMAD.MOV.U32 R7, RZ, RZ, R9 ;  /* 0x000000ffff076224 */ /* 0x000fca00078e0009 */
[----:B------:R0:W-:Y:S01]  /*1c9a0*/  @P6 STG.E desc[UR36][R6.64+0xc4], R51 ;  /* 0x0000c43306006986 */ /* 0x0001e2000c101924 */
[C---:B------:R-:W-:Y:S01]  /*1c9b0*/  ISETP.GT.AND P6, PT, R0.reuse, 0x41, P1 ;  /* 0x000000410000780c */ /* 0x040fe20000fc4270 */
[----:B------:R-:W-:Y:S02]  /*1c9c0*/  FMUL R55, R55, R2 ;  /* 0x0000000237377220 */ /* 0x000fe40000400000 */
[----:B------:R-:W-:Y:S01]  /*1c9d0*/  @P4 STG.E desc[UR36][R4.64+0xe0], R11 ;  /* 0x0000e00b04004986 */ /* 0x000fe2000c101924 */
[----:B------:R-:W-:-:S03]  /*1c9e0*/  ISETP.GT.AND P4, PT, R0, 0x40, P1 ;  /* 0x000000400000780c */ /* 0x000fc60000f84270 */
[----:B------:R-:W-:Y:S01]  /*1c9f0*/  @P2 STG.E desc[UR36][R4.64+0xe4], R53 ;  /* 0x0000e43504002986 */ /* 0x000fe2000c101924 */
[----:B0-----:R-:W-:Y:S01]  /*1ca00*/  @P5 MOV R6, R8 ;  /* 0x0000000800065202 */ /* 0x001fe20000000f00 */
[----:B------:R-:W-:Y:S01]  /*1ca10*/  @P5 IMAD.MOV.U32 R7, RZ, RZ, R9 ;  /* 0x000000ffff075224 */ /* 0x000fe200078e0009 */
[----:B------:R-:W-:-:S04]  /*1ca20*/  ISETP.GT.AND P2, PT, R0, 0x40, P0 ;  /* 0x000000400000780c */ /* 0x000fc80000744270 */
[----:B------:R0:W-:Y:S01]  /*1ca30*/  @P5 STG.E desc[UR36][R6.64+0xe0], R13 ;  /* 0x0000e00d06005986 */ /* 0x0001e2000c101924 */
[-C--:B------:R-:W-:Y:S01]  /*1ca40*/  FMUL R57, R57, R2.reuse ;  /* 0x0000000239397220 */ /* 0x080fe20000400000 */
[----:B------:R-:W-:Y:S01]  /*1ca50*/  FMUL R3, R56, R2 ;  /* 0x0000000238037220 */ /* 0x000fe20000400000 */
[----:B0-----:R-:W-:Y:S01]  /*1ca60*/  @P3 MOV R6, R8 ;  /* 0x0000000800063202 */ /* 0x001fe20000000f00 */
[----:B------:R-:W-:-:S05]  /*1ca70*/  @P3 IMAD.MOV.U32 R7, RZ, RZ, R9 ;  /* 0x000000ffff073224 */ /* 0x000fca00078e0009 */
[----:B------:R0:W-:Y:S01]  /*1ca80*/  @P3 STG.E desc[UR36][R6.64+0xe4], R55 ;  /* 0x0000e43706003986 */ /* 0x0001e2000c101924 */
[----:B------:R-:W-:Y:S01]  /*1ca90*/  ISETP.GT.AND P3, PT, R0, 0x41, P0 ;  /* 0x000000410000780c */ /* 0x000fe20000764270 */
[----:B------:R-:W-:Y:S02]  /*1caa0*/  FMUL R11, R58, R2 ;  /* 0x000000023a0b7220 */ /* 0x000fe40000400000 */
[----:B------:R-:W-:Y:S01]  /*1cab0*/  @P6 STG.E desc[UR36][R4.64+0x104], R57 ;  /* 0x0001043904006986 */ /* 0x000fe2000c101924 */
[----:B------:R-:W-:-:S03]  /*1cac0*/  ISETP.GT.AND P6, PT, R0, 0x48, P0 ;  /* 0x000000480000780c */ /* 0x000fc600007c4270 */
[----:B------:R1:W-:Y:S01]  /*1cad0*/  @P4 STG.E desc[UR36][R4.64+0x100], R3 ;  /* 0x0001000304004986 */ /* 0x0003e2000c101924 */
[C---:B------:R-:W-:Y:S02]  /*1cae0*/  ISETP.GT.AND P4, PT, R0.reuse, 0x49, P1 ;  /* 0x000000490000780c */ /* 0x040fe40000f84270 */
        /* <DEDUP_REMOVED lines=12> */
[----:B------:R-:W-:-:S03]  /*1cbb0*/  FMUL R63, R63, R2 ;  /* 0x000000023f3f7220 */ /* 0x000fc60000400000 */
[----:B------:R-:W-:Y:S01]  /*1cbc0*/  @P4 STG.E desc[UR36][R4.64+0x124], R61 ;  /* 0x0001243d04004986 */ /* 0x000fe2000c101924 */
[----:B------:R-:W-:-:S03]  /*1cbd0*/  ISETP.GT.AND P4, PT, R0, 0x51, P1 ;  /* 0x000000510000780c */ /* 0x000fc60000f84270 */
[----:B------:R-:W-:Y:S01]  /*1cbe0*/  @P5 STG.E desc[UR36][R4.64+0x120], R13 ;  /* 0x0001200d04005986 */ /* 0x000fe2000c101924 */
[----:B0-----:R-:W-:Y:S01]  /*1cbf0*/  @P6 MOV R6, R8 ;  /* 0x0000000800066202 */ /* 0x001fe20000000f00 */
[----:B------:R-:W-:Y:S01]  /*1cc00*/  @P6 IMAD.MOV.U32 R7, RZ, RZ, R9 ;  /* 0x000000ffff076224 */ /* 0x000fe200078e0009 */
[----:B------:R-:W-:-:S04]  /*1cc10*/  ISETP.GT.AND P5, PT, R0, 0x50, P0 ;  /* 0x000000500000780c */ /* 0x000fc800007a4270 */
[----:B------:R0:W-:Y:S01]  /*1cc20*/  @P6 STG.E desc[UR36][R6.64+0x120], R3 ;  /* 0x0001200306006986 */ /* 0x0001e2000c101924 */
[----:B------:R-:W-:Y:S01]  /*1cc30*/  ISETP.GT.AND P3, PT, R0, 0x50, P1 ;  /* 0x000000500000780c */ /* 0x000fe20000f64270 */
[----:B------:R-:W-:Y:S01]  /*1cc40*/  FMUL R65, R65, R2 ;  /* 0x0000000241417220 */ /* 0x000fe20000400000 */
[----:B0-----:R-:W-:Y:S01]  /*1cc50*/  @P2 MOV R6, R8 ;  /* 0x0000000800062202 */ /* 0x001fe20000000f00 */
[----:B------:R-:W-:-:S05]  /*1cc60*/  @P2 IMAD.MOV.U32 R7, RZ, RZ, R9 ;  /* 0x000000ffff072224 */ /* 0x000fca00078e0009 */
[----:B------:R0:W-:Y:S01]  /*1cc70*/  @P2 STG.E desc[UR36][R6.64+0x124], R63 ;  /* 0x0001243f06002986 */ /* 0x0001e2000c101924 */
[----:B------:R-:W-:Y:S01]  /*1cc80*/  ISETP.GT.AND P2, PT, R0, 0x51, P0 ;  /* 0x000000510000780c */ /* 0x000fe20000744270 */
[-C--:B------:R-:W-:Y:S02]  /*1cc90*/  FMUL R11, R64, R2.reuse ;  /* 0x00000002400b7220 */ /* 0x080fe40000400000 */
[----:B------:R-:W-:Y:S01]  /*1cca0*/  @P4 STG.E desc[UR36][R4.64+0x144], R65 ;  /* 0x0001444104004986 */ /* 0x000fe2000c101924 */
[----:B------:R-:W-:Y:S01]  /*1ccb0*/  ISETP.GT.AND P4, PT, R0, 0x58, P0 ;  /* 0x000000580000780c */ /* 0x000fe20000784270 */
[----:B------:R-:W-:Y:S01]  /*1ccc0*/  FMUL R13, R66, R2 ;  /* 0x00000002420d7220 */ /* 0x000fe20000400000 */
[C---:B------:R-:W-:Y:S01]  /*1ccd0*/  ISETP.GT.AND P6, PT, R0.reuse, 0x59, P1 ;  /* 0x000000590000780c */ /* 0x040fe20000fc4270 */
[----:B------:R1:W-:Y:S01]  /*1cce0*/  @P3 STG.E desc[UR36][R4.64+0x140], R11 ;  /* 0x0001400b04003986 */ /* 0x0003e2000c101924 */
[----:B------:R-:W-:Y:S02]  /*1ccf0*/  ISETP.GT.AND P3, PT, R0, 0x58, P1 ;  /* 0x000000580000780c */ /* 0x000fe40000f64270 */
[----:B0-----:R-:W-:Y:S01]  /*1cd00*/  @P5 MOV R6, R8 ;  /* 0x0000000800065202 */ /* 0x001fe20000000f00 */
[----:B------:R-:W-:-:S02]  /*1cd10*/  @P5 IMAD.MOV.U32 R7, RZ, RZ, R9 ;  /* 0x000000ffff075224 */ /* 0x000fc400078e0009 */
[----:B------:R-:W-:-:S03]  /*1cd20*/  FMUL R67, R67, R2 ;  /* 0x0000000243437220 */ /* 0x000fc60000400000 */
[----:B------:R0:W-:Y:S01]  /*1cd30*/  @P5 STG.E desc[UR36][R6.64+0x140], R13 ;  /* 0x0001400d06005986 */ /* 0x0001e2000c101924 */
[-C--:B------:R-:W-:Y:S01]  /*1cd40*/  FMUL R3, R68, R2.reuse ;  /* 0x0000000244037220 */ /* 0x080fe20000400000 */
[-C--:B------:R-:W-:Y:S01]  /*1cd50*/  FMUL R69, R69, R2.reuse ;  /* 0x0000000245457220 */ /* 0x080fe20000400000 */
[----:B-1----:R-:W-:Y:S01]  /*1cd60*/  FMUL R11, R70, R2 ;  /* 0x00000002460b7220 */ /* 0x002fe20000400000 */
[----:B0-----:R-:W-:Y:S01]  /*1cd70*/  @P2 MOV R6, R8 ;  /* 0x0000000800062202 */ /* 0x001fe20000000f00 */
[----:B------:R-:W-:-:S05]  /*1cd80*/  @P2 IMAD.MOV.U32 R7, RZ, RZ, R9 ;  /* 0x000000ffff072224 */ /* 0x000fca00078e0009 */
[----:B------:R0:W-:Y:S01]  /*1cd90*/  @P2 STG.E desc[UR36][R6.64+0x144], R67 ;  /* 0x0001444306002986 */ /* 0x0001e2000c101924 */
[----:B------:R-:W-:-:S03]  /*1cda0*/  ISETP.GT.AND P2, PT, R0, 0x59, P0 ;  /* 0x000000590000780c */ /* 0x000fc60000744270 */
[----:B------:R-:W-:Y:S04]  /*1cdb0*/  @P3 STG.E desc[UR36][R4.64+0x160], R3 ;  /* 0x0001600304003986 */ /* 0x000fe8000c101924 */
[----:B------:R-:W-:Y:S01]  /*1cdc0*/  @P6 STG.E desc[UR36][R4.64+0x164], R69 ;  /* 0x0001644504006986 */ /* 0x000fe2000c101924 */
[----:B0-----:R-:W-:Y:S01]  /*1cdd0*/  @P4 MOV R6, R8 ;  /* 0x0000000800064202 */ /* 0x001fe20000000f00 */
[----:B------:R-:W-:Y:S01]  /*1cde0*/  @P4 IMAD.MOV.U32 R7, RZ, RZ, R9 ;  /* 0x000000ffff074224 */ /* 0x000fe200078e0009 */
[----:B------:R-:W-:-:S04]  /*1cdf0*/  ISETP.GT.AND P5, PT, R0, 0x61, P1 ;  /* 0x000000610000780c */ /* 0x000fc80000fa4270 */
[----:B------:R0:W-:Y:S01]  /*1ce00*/  @P4 STG.E desc[UR36][R6.64+0x160], R11 ;  /* 0x0001600b06004986 */ /* 0x0001e2000c101924 */
[C---:B------:R-:W-:Y:S02]  /*1ce10*/  ISETP.GT.AND P4, PT, R0.reuse, 0x60, P0 ;  /* 0x000000600000780c */ /* 0x040fe40000784270 */
[C---:B------:R-:W-:Y:S01]  /*1ce20*/  ISETP.GT.AND P3, PT, R0.reuse, 0x60, P1 ;  /* 0x000000600000780c */ /* 0x040fe20000f64270 */
[-C--:B------:R-:W-:Y:S01]  /*1ce30*/  FMUL R71, R71, R2.reuse ;  /* 0x0000000247477220 */ /* 0x080fe20000400000 */
[----:B------:R-:W-:Y:S01]  /*1ce40*/  ISETP.GT.AND P6, PT, R0, 0x61, P0 ;  /* 0x000000610000780c */ /* 0x000fe200007c4270 */
[-C--:B------:R-:W-:Y:S01]  /*1ce50*/  FMUL R73, R73, R2.reuse ;  /* 0x0000000249497220 */ /* 0x080fe20000400000 */
[----:B------:R-:W-:Y:S01]  /*1ce60*/  FMUL R13, R72, R2 ;  /* 0x00000002480d7220 */ /* 0x000fe20000400000 */
[----:B0-----:R-:W-:Y:S01]  /*1ce70*/  @P2 MOV R6, R8 ;  /* 0x0000000800062202 */ /* 0x001fe20000000f00 */
[----:B------:R-:W-:Y:S02]  /*1ce80*/  @P2 IMAD.MOV.U32 R7, RZ, RZ, R9 ;  /* 0x000000ffff072224 */ /* 0x000fe400078e0009 */
[----:B------:R-:W-:-:S03]  /*1ce90*/  FMUL R3, R74, R2 ;  /* 0x000000024a037220 */ /* 0x000fc60000400000 */
        /* <DEDUP_REMOVED lines=15> */
[-C--:B------:R-:W-:Y:S01]  /*1cf90*/  FMUL R11, R76, R2.reuse ;  /* 0x000000024c0b7220 */ /* 0x080fe20000400000 */
[----:B------:R-:W-:Y:S01]  /*1cfa0*/  FMUL R13, R78, R2 ;  /* 0x000000024e0d7220 */ /* 0x000fe20000400000 */
        /* <DEDUP_REMOVED lines=18> */
[----:B------:R-:W-:Y:S04]  /*1d0d0*/  @P4 STG.E desc[UR36][R4.64+0x1c0], R3 ;  /* 0x0001c00304004986 */ /* 0x000fe8000c101924 */
        /* <DEDUP_REMOVED lines=34> */
[----:B------:R-:W-:-:S05]  /*1d300*/  @P6 IMAD.MOV.U32 R7, RZ, RZ, R9 ;  /* 0x000000ffff076224 */ /* 0x000fca00078e0009 */
        /* <DEDUP_REMOVED lines=76> */
[----:B------:R1:W-:Y:S01]  /*1d7d0*/  @P4 STG.E desc[UR36][R4.64+0x2a0], R3 ;  /* 0x0002a00304004986 */ /* 0x0003e2000c101924 */
[----:B------:R-:W-:-:S03]  /*1d7e0*/  ISETP.GT.AND P4, PT, R0, 0xb0, P1 ;  /* 0x000000b00000780c */ /* 0x000fc60000f84270 */
[----:B------:R-:W-:Y:S01]  /*1d7f0*/  @P2 STG.E desc[UR36][R4.64+0x2a4], R109 ;  /* 0x0002a46d04002986 */ /* 0x000fe2000c101924 */
[----:B0-----:R-:W-:Y:S01]  /*1d800*/  @P5 MOV R6, R8 ;  /* 0x0000000800065202 */ /* 0x001fe20000000f00 */
[----:B------:R-:W-:Y:S01]  /*1d810*/  @P5 IMAD.MOV.U32 R7, RZ, RZ, R9 ;  /* 0x000000ffff075224 */ /* 0x000fe200078e0009 */
[----:B------:R-:W-:-:S04]  /*1d820*/  ISETP.GT.AND P2, PT, R0, 0xb0, P0 ;  /* 0x000000b00000780c */ /* 0x000fc80000744270 */
[----:B------:R0:W-:Y:S01]  /*1d830*/  @P5 STG.E desc[UR36][R6.64+0x2a0], R13 ;  /* 0x0002a00d06005986 */ /* 0x0001e2000c101924 */
[-C--:B------:R-:W-:Y:S01]  /*1d840*/  FMUL R113, R113, R2.reuse ;  /* 0x0000000271717220 */ /* 0x080fe20000400000 */
[----:B-1----:R-:W-:Y:S01]  /*1d850*/  FMUL R3, R112, R2 ;  /* 0x0000000270037220 */ /* 0x002fe20000400000 */
        /* <DEDUP_REMOVED lines=56> */
[----:B------:R-:W-:-:S05]  /*1dbe0*/  @P4 IMAD.MOV.U32 R7, RZ, RZ, R9 ;  /* 0x000000ffff074224 */ /* 0x000fca00078e0009 */
[----:B------:R0:W-:Y:S01]  /*1dbf0*/  @P4 STG.E desc[UR36][R6.64+0x320], R11 ;  /* 0x0003200b06004986 */ /* 0x0001e2000c101924 */
[C---:B------:R-:W-:Y:S02]  /*1dc00*/  ISETP.GT.AND P4, PT, R0.reuse, 0xd0, P0 ;  /* 0x000000d00000780c */ /* 0x040fe40000784270 */
[C---:B------:R-:W-:Y:S02]  /*1dc10*/  ISETP.GT.AND P3, PT, R0.reuse, 0xd0, P1 ;  /* 0x000000d00000780c */ /* 0x040fe40000f64270 */
[C---:B------:R-:W-:Y:S01]  /*1dc20*/  ISETP.GT.AND P5, PT, R0.reuse, 0xd1, P1 ;  /* 0x000000d10000780c */ /* 0x040fe20000fa4270 */
[----:B------:R-:W-:Y:S01]  /*1dc30*/  FMUL R127, R127, R2 ;  /* 0x000000027f7f7220 */ /* 0x000fe20000400000 */
[----:B------:R-:W-:Y:S02]  /*1dc40*/  ISETP.GT.AND P6, PT, R0, 0xd1, P0 ;  /* 0x000000d10000780c */ /* 0x000fe400007c4270 */
[----:B0-----:R-:W-:Y:S01]  /*1dc50*/  @P2 MOV R6, R8 ;  /* 0x0000000800062202 */ /* 0x001fe20000000f00 */
[----:B------:R-:W-:-:S02]  /*1dc60*/  @P2 IMAD.MOV.U32 R7, RZ, RZ, R9 ;  /* 0x000000ffff072224 */ /* 0x000fc400078e0009 */
[-C--:B------:R-:W-:Y:S01]  /*1dc70*/  FMUL R13, R128, R2.reuse ;  /* 0x00000002800d7220 */ /* 0x080fe20000400000 */
[-C--:B------:R-:W-:Y:S01]  /*1dc80*/  FMUL R129, R129, R2.reuse ;  /* 0x0000000281817220 */ /* 0x080fe20000400000 */
[-C--:B------:R-:W-:Y:S01]  /*1dc90*/  FMUL R3, R130, R2.reuse ;  /* 0x0000000282037220 */ /* 0x080fe20000400000 */
        /* <DEDUP_REMOVED lines=16> */
[----:B------:R-:W-:Y:S01]  /*1dda0*/  ISETP.GT.AND P4, PT, R0, 0xe0, P1 ;  /* 0x000000e00000780c */ /* 0x000fe20000f84270 */
[----:B------:R-:W-:Y:S01]  /*1ddb0*/  FMUL R13, R134, R2 ;  /* 0x00000002860d7220 */ /* 0x000fe20000400000 */
[----:B------:R-:W-:Y:S01]  /*1ddc0*/  @P5 STG.E desc[UR36][R4.64+0x364], R133 ;  /* 0x0003648504005986 */ /* 0x000fe2000c101924 */
[----:B------:R-:W-:-:S03]  /*1ddd0*/  ISETP.GT.AND P5, PT, R0, 0xe0, P0 ;  /* 0x000000e00000780c */ /* 0x000fc600007a4270 */
[----:B------:R1:W-:Y:S01]  /*1dde0*/  @P2 STG.E desc[UR36][R4.64+0x360], R11 ;  /* 0x0003600b04002986 */ /* 0x0003e2000c101924 */
[----:B0-----:R-:W-:Y:S01]  /*1ddf0*/  @P3 MOV R6, R8 ;  /* 0x0000000800063202 */ /* 0x001fe20000000f00 */
[--C-:B------:R-:W-:Y:S01]  /*1de00*/  @P3 IMAD.MOV.U32 R7, RZ, RZ, R9.reuse ;  /* 0x000000ffff073224 */ /* 0x100fe200078e0009 */
[----:B------:R-:W-:Y:S01]  /*1de10*/  ISETP.GT.AND P2, PT, R0, 0xe1, P1 ;  /* 0x000000e10000780c */ /* 0x000fe20000f44270 */
        /* <DEDUP_REMOVED lines=9> */
[----:B------:R1:W-:Y:S01]  /*1deb0*/  @P4 STG.E desc[UR36][R4.64+0x380], R3 ;  /* 0x0003800304004986 */ /* 0x0003e2000c101924 */
[C---:B------:R-:W-:Y:S02]  /*1dec0*/  ISETP.GT.AND P4, PT, R0.reuse, 0xe8, P0 ;  /* 0x000000e80000780c */ /* 0x040fe40000784270 */
[C---:B------:R-:W-:Y:S01]  /*1ded0*/  ISETP.GT.AND P6, PT, R0.reuse, 0xe9, P1 ;  /* 0x000000e90000780c */ /* 0x040fe20000fc4270 */
[----:B------:R-:W-:Y:S01]  /*1dee0*/  @P2 STG.E desc[UR36][R4.64+0x384], R137 ;  /* 0x0003848904002986 */ /* 0x000fe2000c101924 */
[----:B------:R-:W-:Y:S02]  /*1def0*/  ISETP.GT.AND P2, PT, R0, 0xe8, P1 ;  /* 0x000000e80000780c */ /* 0x000fe40000f44270 */
[----:B0-----:R-:W-:Y:S01]  /*1df00*/  @P5 MOV R6, R8 ;  /* 0x0000000800065202 */ /* 0x001fe20000000f00 */
[----:B------:R-:W-:-:S02]  /*1df10*/  @P5 IMAD.MOV.U32 R7, RZ, RZ, R9 ;  /* 0x000000ffff075224 */ /* 0x000fc400078e0009 */
[----:B------:R-:W-:-:S03]  /*1df20*/  FMUL R139, R139, R2 ;  /* 0x000000028b8b7220 */ /* 0x000fc60000400000 */
[----:B------:R0:W-:Y:S01]  /*1df30*/  @P5 STG.E desc[UR36][R6.64+0x380], R11 ;  /* 0x0003800b06005986 */ /* 0x0001e2000c101924 */
[----:B------:R-:W-:Y:S01]  /*1df40*/  ISETP.GT.AND P5, PT, R0, 0xe9, P0 ;  /* 0x000000e90000780c */ /* 0x000fe200007a4270 */
[-C--:B-1----:R-:W-:Y:S01]  /*1df50*/  FMUL R3, R140, R2.reuse ;  /* 0x000000028c037220 */ /* 0x082fe20000400000 */
[-C--:B------:R-:W-:Y:S01]  /*1df60*/  FMUL R141, R141, R2.reuse ;  /* 0x000000028d8d7220 */ /* 0x080fe20000400000 */
[----:B------:R-:W-:Y:S01]  /*1df70*/  FMUL R13, R142, R2 ;  /* 0x000000028e0d7220 */ /* 0x000fe20000400000 */
        /* <DEDUP_REMOVED lines=9> */
[C---:B------:R-:W-:Y:S01]  /*1e010*/  ISETP.GT.AND P4, PT, R0.reuse, 0xf0, P0 ;  /* 0x000000f00000780c */ /* 0x040fe20000784270 */
[-C--:B------:R-:W-:Y:S01]  /*1e020*/  FMUL R143, R143, R2.reuse ;  /* 0x000000028f8f7220 */ /* 0x080fe20000400000 */
[----:B------:R-:W-:Y:S01]  /*1e030*/  ISETP.GT.AND P2, PT, R0, 0xf1, P1 ;  /* 0x000000f10000780c */ /* 0x000fe20000f44270 */
[----:B------:R-:W-:Y:S01]  /*1e040*/  FMUL R11, R144, R2 ;  /* 0x00000002900b7220 */ /* 0x000fe20000400000 */
[----:B------:R-:W-:Y:S02]  /*1e050*/  ISETP.GT.AND P6, PT, R0, 0xf1, P0 ;  /* 0x000000f10000780c */ /* 0x000fe400007c4270 */
[----:B0-----:R-:W-:Y:S01]  /*1e060*/  @P5 MOV R6, R8 ;  /* 0x0000000800065202 */ /* 0x001fe20000000f00 */
[----:B------:R-:W-:Y:S02]  /*1e070*/  @P5 IMAD.MOV.U32 R7, RZ, RZ, R9 ;  /* 0x000000ffff075224 */ /* 0x000fe400078e0009 */
[----:B------:R-:W-:-:S03]  /*1e080*/  FMUL R145, R145, R2 ;  /* 0x0000000291917220 */ /* 0x000fc60000400000 */
[----:B------:R0:W-:Y:S01]  /*1e090*/  @P5 STG.E desc[UR36][R6.64+0x3a4], R143 ;  /* 0x0003a48f06005986 */ /* 0x0001e2000c101924 */
[----:B------:R-:W-:-:S03]  /*1e0a0*/  ISETP.GT.AND P5, PT, R0, 0xf8, P0 ;  /* 0x000000f80000780c */ /* 0x000fc600007a4270 */
[----:B------:R1:W-:Y:S01]  /*1e0b0*/  @P3 STG.E desc[UR36][R4.64+0x3c0], R11 ;  /* 0x0003c00b04003986 */ /* 0x0003e2000c101924 */
[----:B------:R-:W-:Y:S01]  /*1e0c0*/  ISETP.GT.AND P3, PT, R0, 0xf8, P1 ;  /* 0x000000f80000780c */ /* 0x000fe20000f64270 */
[----:B------:R-:W-:Y:S01]  /*1e0d0*/  FMUL R3, R146, R2 ;  /* 0x0000000292037220 */ /* 0x000fe20000400000 */
[C---:B------:R-:W-:Y:S01]  /*1e0e0*/  ISETP.GT.AND P1, PT, R0.reuse, 0xf9, P1 ;  /* 0x000000f90000780c */ /* 0x040fe20000f24270 */
[----:B------:R-:W-:Y:S01]  /*1e0f0*/  @P2 STG.E desc[UR36][R4.64+0x3c4], R145 ;  /* 0x0003c49104002986 */ /* 0x000fe2000c101924 */
[----:B0-----:R-:W-:Y:S01]  /*1e100*/  @P4 MOV R6, R8 ;  /* 0x0000000800064202 */ /* 0x001fe20000000f00 */
[--C-:B------:R-:W-:Y:S01]  /*1e110*/  @P4 IMAD.MOV.U32 R7, RZ, RZ, R9.reuse ;  /* 0x000000ffff074224 */ /* 0x100fe200078e0009 */
[----:B------:R-:W-:Y:S01]  /*1e120*/  ISETP.GT.AND P0, PT, R0, 0xf9, P0 ;  /* 0x000000f90000780c */ /* 0x000fe20000704270 */
[-C--:B------:R-:W-:Y:S01]  /*1e130*/  FMUL R147, R147, R2.reuse ;  /* 0x0000000293937220 */ /* 0x080fe20000400000 */
[-C--:B------:R-:W-:Y:S02]  /*1e140*/  FMUL R13, R148, R2.reuse ;  /* 0x00000002940d7220 */ /* 0x080fe40000400000 */
[----:B------:R0:W-:Y:S01]  /*1e150*/  @P4 STG.E desc[UR36][R6.64+0x3c0], R3 ;  /* 0x0003c00306004986 */ /* 0x0001e2000c101924 */
[-C--:B------:R-:W-:Y:S01]  /*1e160*/  FMUL R149, R149, R2.reuse ;  /* 0x0000000295957220 */ /* 0x080fe20000400000 */
[-C--:B-1----:R-:W-:Y:S01]  /*1e170*/  FMUL R11, R150, R2.reuse ;  /* 0x00000002960b7220 */ /* 0x082fe20000400000 */
[----:B------:R-:W-:Y:S01]  /*1e180*/  FMUL R151, R151, R2 ;  /* 0x0000000297977220 */ /* 0x000fe20000400000 */
[----:B0-----:R-:W-:Y:S01]  /*1e190*/  @P6 MOV R6, R8 ;  /* 0x0000000800066202 */ /* 0x001fe20000000f00 */
[----:B------:R-:W-:-:S05]  /*1e1a0*/  @P6 IMAD.MOV.U32 R7, RZ, RZ, R9 ;  /* 0x000000ffff076224 */ /* 0x000fca00078e0009 */
[----:B------:R-:W-:Y:S04]  /*1e1b0*/  @P6 STG.E desc[UR36][R6.64+0x3c4], R147 ;  /* 0x0003c49306006986 */ /* 0x000fe8000c101924 */
[----:B------:R-:W-:Y:S04]  /*1e1c0*/  @P3 STG.E desc[UR36][R4.64+0x3e0], R13 ;  /* 0x0003e00d04003986 */ /* 0x000fe8000c101924 */
[----:B------:R0:W-:Y:S02]  /*1e1d0*/  @P1 STG.E desc[UR36][R4.64+0x3e4], R149 ;  /* 0x0003e49504001986 */ /* 0x0001e4000c101924 */
[----:B0-----:R-:W-:Y:S01]  /*1e1e0*/  @P5 MOV R4, R8 ;  /* 0x0000000800045202 */ /* 0x001fe20000000f00 */
[----:B------:R-:W-:-:S05]  /*1e1f0*/  @P5 IMAD.MOV.U32 R5, RZ, RZ, R9 ;  /* 0x000000ffff055224 */ /* 0x000fca00078e0009 */
[----:B------:R0:W-:Y:S04]  /*1e200*/  @P5 STG.E desc[UR36][R4.64+0x3e0], R11 ;  /* 0x0003e00b04005986 */ /* 0x0001e8000c101924 */
[----:B------:R0:W-:Y:S02]  /*1e210*/  @P0 STG.E desc[UR36][R8.64+0x3e4], R151 ;  /* 0x0003e49708000986 */ /* 0x0001e4000c101924 */
.L_x_547:
[----:B------:R-:W-:Y:S05]  /*1e220*/  BSYNC B0 ;  /* 0x0000000000007941 */ /* 0x000fea0003800000 */
.L_x_39:
[----:B0-----:R-:W5:Y:S04]  /*1e230*/  LDL.LU R5, [R1+0x200] ;  /* 0x0002000001057983 */ /* 0x001f680000300800 */
[----:B------:R-:W5:Y:S01]  /*1e240*/  LDL.LU R4, [R1+0x204] ;  /* 0x0002040001047983 */ /* 0x000f620000300800 */
[----:B------:R-:W-:Y:S01]  /*1e250*/  ULDC UR4, c[0x0][0xc] ;  /* 0x0000030000047ab9 */ /* 0x000fe20000000800 */
[----:B------:R-:W-:Y:S01]  /*1e260*/  ULDC UR5, c[0x0][0x10] ;  /* 0x0000040000057ab9 */ /* 0x000fe20000000800 */
[----:B------:R-:W5:Y:S01]  /*1e270*/  LDC R3, c[0x0][0x14] ;  /* 0x00000500ff037b82 */ /* 0x000f620000000800 */
[----:B------:R-:W-:Y:S01]  /*1e280*/  UIMAD.WIDE.U32 UR4, UR4, UR5, URZ ;  /* 0x00000005040472a5 */ /* 0x000fe2000f8e003f */
[----:B------:R-:W-:Y:S01]  /*1e290*/  PRMT R0, RZ, 0x7610, R0 ;  /* 0x00007610ff007816 */ /* 0x000fe20000000000 */
[----:B------:R-:W-:Y:S01]  /*1e2a0*/  UMOV UR41, 0xffffffff ;  /* 0xffffffff00297882 */ /* 0x000fe20000000000 */
[----:B------:R-:W-:-:S03]  /*1e2b0*/  UMOV UR42, 0xffffffff ;  /* 0xffffffff002a7882 */ /* 0x000fc60000000000 */
[----:B-----5:R-:W-:-:S04]  /*1e2c0*/  IMAD.WIDE.U32 R4, R3, UR4, R4 ;  /* 0x0000000403047c25 */ /* 0x020fc8000f8e0004 */
[----:B------:R-:W-:Y:S01]  /*1e2d0*/  IMAD R3, R3, UR5, RZ ;  /* 0x0000000503037c24 */ /* 0x000fe2000f8e02ff */
[----:B------:R-:W-:Y:S01]  /*1e2e0*/  ULDC.64 UR4, c[0x0][0x650] ;  /* 0x0001940000047ab9 */ /* 0x000fe20000000a00 */
[----:B------:R-:W-:Y:S01]  /*1e2f0*/  IMAD.MOV.U32 R7, RZ, RZ, R4 ;  /* 0x000000ffff077224 */ /* 0x000fe200078e0004 */
[----:B------:R-:W-:Y:S02]  /*1e300*/  ISETP.GE.U32.AND P0, PT, R4, UR4, PT ;  /* 0x0000000404007c0c */ /* 0x000fe4000bf06070 */
[----:B------:R-:W-:-:S04]  /*1e310*/  IADD3 R6, R5, R3, RZ ;  /* 0x0000000305067210 */ /* 0x000fc80007ffe0ff */
[----:B------:R-:W-:Y:S01]  /*1e320*/  ISETP.GE.U32.AND.EX P0, PT, R6, UR5, PT, P0 ;  /* 0x0000000506007c0c */ /* 0x000fe2000bf06100 */
[----:B------:R0:W-:Y:S04]  /*1e330*/  STL [R1+0x200], R6 ;  /* 0x0002000601007387 */ /* 0x0001e80000100800 */
[----:B------:R0:W-:Y:S08]  /*1e340*/  STL [R1+0x204], R7 ;  /* 0x0002040701007387 */ /* 0x0001f00000100800 */
[----:B------:R-:W-:Y:S05]  /*1e350*/  @P0 BRA `(.L_x_548) ;  /* 0x0000000400880947 */ /* 0x000fea0003800000 */
[----:B------:R-:W5:Y:S01]  /*1e360*/  S2UR UR6, SR_CTAID.X ;  /* 0x00000000000679c3 */ /* 0x000f620000002500 */
[----:B------:R-:W-:Y:S01]  /*1e370*/  ULDC.64 UR12, c[0x0][0x628] ;  /* 0x00018a00000c7ab9 */ /* 0x000fe20000000a00 */
[----:B------:R-:W-:Y:S01]  /*1e380*/  ULDC UR4, c[0x0][0x150] ;  /* 0x0000540000047ab9 */ /* 0x000fe20000000800 */
[----:B------:R-:W-:Y:S01]  /*1e390*/  ISETP.NE.U32.AND P0, PT, RZ, UR12, PT ;  /* 0x0000000cff007c0c */ /* 0x000fe2000bf05070 */
[----:B------:R-:W-:Y:S01]  /*1e3a0*/  ULDC UR15, c[0x0][0x630] ;  /* 0x00018c00000f7ab9 */ /* 0x000fe20000000800 */
[C---:B------:R-:W-:Y:S01]  /*1e3b0*/  R2UR UR16, R7.reuse ;  /* 0x00000000071072ca */ /* 0x040fe200000e0000 */
[----:B------:R-:W-:Y:S01]  /*1e3c0*/  ULDC UR19, c[0x0][0x154] ;  /* 0x0000550000137ab9 */ /* 0x000fe20000000800 */
[----:B------:R-:W-:Y:S01]  /*1e3d0*/  ISETP.NE.AND.EX P0, PT, RZ, UR13, PT, P0 ;  /* 0x0000000dff007c0c */ /* 0x000fe2000bf05300 */
[----:B------:R-:W0:Y:S01]  /*1e3e0*/  S2UR UR18, SR_CTAID.Y ;  /* 0x00000000001279c3 */ /* 0x000e220000002600 */
[----:B------:R-:W-:Y:S02]  /*1e3f0*/  R2UR UR17, R6 ;  /* 0x00000000061172ca */ /* 0x000fe400000e0000 */
[----:B------:R-:W-:-:S02]  /*1e400*/  R2UR UR10, R7 ;  /* 0x00000000070a72ca */ /* 0x000fc400000e0000 */
[----:B------:R-:W-:Y:S02]  /*1e410*/  R2UR UR11, R6 ;  /* 0x00000000060b72ca */ /* 0x000fe400000e0000 */
[----:B-----5:R-:W-:-:S05]  /*1e420*/  I2FP.F32.U32 R0, UR6 ;  /* 0x0000000600007c45 */ /* 0x020fca0008201000 */
[----:B------:R-:W-:-:S04]  /*1e430*/  FMUL R0, R0, UR4 ;  /* 0x0000000400007c20 */ /* 0x000fc80008400000 */
[----:B------:R0:W0:Y:S01]  /*1e440*/  F2I.U32.TRUNC.NTZ R3, R0 ;  /* 0x0000000000037305 */ /* 0x000022000020f000 */
[----:B------:R-:W-:Y:S05]  /*1e450*/  @!P0 BRA `(.L_x_549) ;  /* 0x0000000000308947 */ /* 0x000fea0003800000 */
        /* <DEDUP_REMOVED lines=12> */
.L_x_549:
[----:B------:R-:W-:Y:S01]  /*1e520*/  USHF.R.U64 UR42, UR10, UR15, UR11 ;  /* 0x0000000f0a2a7299 */ /* 0x000fe2000800120b */
[----:B0-----:R-:W-:Y:S01]  /*1e530*/  I2FP.F32.U32 R0, UR18 ;  /* 0x0000001200007c45 */ /* 0x001fe20008201000 */
[----:B------:R-:W-:Y:S02]  /*1e540*/  USHF.R.U32.HI UR4, URZ, UR15, UR11 ;  /* 0x0000000f3f047299 */ /* 0x000fe4000801160b */
        /* <DEDUP_REMOVED lines=8> */
[----:B------:R-:W-:Y:S01]  /*1e5d0*/  UIMAD.WIDE.U32 UR8, UR10, UR12, UR8 ;  /* 0x0000000c0a0872a5 */ /* 0x000fe2000f8e0008 */
[----:B------:R-:W-:Y:S01]  /*1e5e0*/  R2UR UR12, R3 ;  /* 0x00000000030c72ca */ /* 0x000fe200000e0000 */
[----:B------:R-:W-:Y:S01]  /*1e5f0*/  UIMAD UR10, UR10, UR13, UR4 ;  /* 0x0000000d0a0a72a4 */ /* 0x000fe2000f8e0204 */
[----:B------:R-:W-:Y:S01]  /*1e600*/  ULDC UR11, c[0x0][0x618] ;  /* 0x00018600000b7ab9 */ /* 0x000fe20000000800 */
[----:B------:R-:W-:Y:S02]  /*1e610*/  ULDC UR21, c[0x0][0x658] ;  /* 0x0001960000157ab9 */ /* 0x000fe40000000800 */
[----:B------:R-:W-:Y:S01]  /*1e620*/  UIADD3 UR9, UR9, UR10, URZ ;  /* 0x0000000a09097290 */ /* 0x000fe2000fffe03f */
[----:B------:R-:W-:Y:S01]  /*1e630*/  UMOV UR15, 0xffffffff ;  /* 0xffffffff000f7882 */ /* 0x000fe20000000000 */
[----:B------:R-:W-:Y:S01]  /*1e640*/  ULDC.64 UR4, c[0x0][0x640] ;  /* 0x0001900000047ab9 */ /* 0x000fe20000000a00 */
[----:B------:R-:W-:Y:S01]  /*1e650*/  USHF.L.U32 UR15, UR15, UR21, URZ ;  /* 0x000000150f0f7299 */ /* 0x000fe2000800063f */
[----:B------:R-:W-:Y:S01]  /*1e660*/  ISETP.NE.U32.AND P0, PT, RZ, UR4, PT ;  /* 0x00000004ff007c0c */ /* 0x000fe2000bf05070 */
[----:B------:R-:W-:-:S02]  /*1e670*/  USHF.R.U64 UR16, UR8, UR11, UR9 ;  /* 0x0000000b08107299 */ /* 0x000fc40008001209 */
[----:B------:R-:W-:Y:S01]  /*1e680*/  USHF.R.U32.HI UR8, URZ, UR11, UR9 ;  /* 0x0000000b3f087299 */ /* 0x000fe20008011609 */
[----:B0-----:R-:W-:Y:S01]  /*1e690*/  R2UR UR14, R0 ;  /* 0x00000000000e72ca */ /* 0x001fe200000e0000 */
[----:B------:R-:W-:Y:S01]  /*1e6a0*/  ULDC UR17, c[0x0][0x608] ;  /* 0x0001820000117ab9 */ /* 0x000fe20000000800 */
[----:B------:R-:W-:Y:S01]  /*1e6b0*/  ULOP3.LUT UR43, URZ, UR15, URZ, 0x33, !UPT ;  /* 0x0000000f3f2b7292 */ /* 0x000fe2000f8e333f */
[----:B------:R-:W-:Y:S01]  /*1e6c0*/  ISETP.NE.AND.EX P0, PT, RZ, UR5, PT, P0 ;  /* 0x00000005ff007c0c */ /* 0x000fe2000bf05300 */
[----:B------:R-:W-:Y:S02]  /*1e6d0*/  USHF.R.U64 UR15, UR16, UR17, UR8 ;  /* 0x00000011100f7299 */ /* 0x000fe40008001208 */
[----:B------:R-:W-:Y:S02]  /*1e6e0*/  USHF.R.U32.HI UR8, URZ, UR17, UR8 ;  /* 0x000000113f087299 */ /* 0x000fe40008011608 */
[----:B------:R-:W-:Y:S02]  /*1e6f0*/  UIADD3 UR12, -UR12, URZ, URZ ;  /* 0x0000003f0c0c7290 */ /* 0x000fe4000fffe13f */
[----:B------:R-:W-:Y:S01]  /*1e700*/  USHF.R.U64 UR17, UR15, UR21, UR8 ;  /* 0x000000150f117299 */ /* 0x000fe20008001208 */
[----:B------:R-:W-:Y:S01]  /*1e710*/  UMOV UR19, 0x1 ;  /* 0x0000000100137882 */ /* 0x000fe20000000000 */
[----:B------:R-:W-:Y:S01]  /*1e720*/  ULDC UR13, c[0x0][0x144] ;  /* 0x00005100000d7ab9 */ /* 0x000fe20000000800 */
[----:B------:R-:W-:Y:S01]  /*1e730*/  ULDC UR7, c[0x0][0x600] ;  /* 0x0001800000077ab9 */ /* 0x000fe20000000800 */
[----:B------:R-:W-:-:S02]  /*1e740*/  USHF.L.U32 UR24, UR19, UR21, URZ ;  /* 0x0000001513187299 */ /* 0x000fc4000800063f */
[----:B------:R-:W-:Y:S02]  /*1e750*/  USHF.R.U32.HI UR8, URZ, UR21, UR8 ;  /* 0x000000153f087299 */ /* 0x000fe40008011608 */
[----:B------:R-:W-:Y:S02]  /*1e760*/  UIMAD UR21, UR13, UR12, UR6 ;  /* 0x0000000c0d1572a4 */ /* 0x000fe4000f8e0206 */
[----:B------:R-:W-:Y:S02]  /*1e770*/  UIADD3 UR20, UR7, -0x1, URZ ;  /* 0xffffffff07147890 */ /* 0x000fe4000fffe03f */
[----:B------:R-:W-:Y:S01]  /*1e780*/  UIADD3 UR19, -UR14, URZ, URZ ;  /* 0x0000003f0e137290 */ /* 0x000fe2000fffe13f */
        /* <DEDUP_REMOVED lines=17> */
.L_x_550:
[----:B------:R-:W-:Y:S01]  /*1e8a0*/  UISETP.NE.AND UP0, UPT, UR55, URZ, UPT ;  /* 0x0000003f3700728c */ /* 0x000fe2000bf05270 */
[----:B------:R-:W-:Y:S01]  /*1e8b0*/  MOV R0, 0x1 ;  /* 0x0000000100007802 */ /* 0x000fe20000000f00 */
[----:B------:R-:W-:Y:S02]  /*1e8c0*/  USHF.R.U64 UR4, UR6, UR22, UR8 ;  /* 0x0000001606047299 */ /* 0x000fe40008001208 */
[----:B------:R-:W-:Y:S02]  /*1e8d0*/  ULOP3.LUT UR43, UR15, UR43, URZ, 0xc0, !UPT ;  /* 0x0000002b0f2b7292 */ /* 0x000fe4000f8ec03f */
[----:B------:R-:W-:Y:S02]  /*1e8e0*/  UIADD3 UR5, -UR4, URZ, URZ ;  /* 0x0000003f04057290 */ /* 0x000fe4000fffe13f */
[----:B------:R-:W-:Y:S02]  /*1e8f0*/  UIMAD UR43, UR24, UR4, UR43 ;  /* 0x00000004182b72a4 */ /* 0x000fe4000f8e022b */
[----:B------:R-:W-:-:S02]  /*1e900*/  ULOP3.LUT UR16, UR16, UR20, URZ, 0xc0, !UPT ;  /* 0x0000001410107292 */ /* 0x000fc4000f8ec03f */
[----:B------:R-:W-:Y:S02]  /*1e910*/  @UP0 UIMAD UR21, UR25, UR19, UR18 ;  /* 0x00000013191502a4 */ /* 0x000fe4000f8e0212 */
[----:B------:R-:W-:-:S03]  /*1e920*/  UIMAD UR4, UR5, UR23, UR17 ;  /* 0x00000017050472a4 */ /* 0x000fc6000f8e0211 */
[----:B------:R-:W-:Y:S01]  /*1e930*/  ULDC UR5, c[0x0][0x610] ;  /* 0x0001840000057ab9 */ /* 0x000fe20000000800 */
[----:B------:R-:W-:Y:S02]  /*1e940*/  UIMAD UR4, UR4, UR7, UR16 ;  /* 0x00000007040472a4 */ /* 0x000fe4000f8e0210 */
[----:B------:R-:W-:-:S04]  /*1e950*/  UIMAD UR43, UR43, UR5, UR21 ;  /* 0x000000052b2b72a4 */ /* 0x000fc8000f8e0215 */
[----:B------:R-:W-:Y:S02]  /*1e960*/  USEL UR41, UR4, UR43, !UP0 ;  /* 0x0000002b04297287 */ /* 0x000fe4000c000000 */
[----:B------:R-:W-:-:S12]  /*1e970*/  USEL UR43, UR43, UR4, !UP0 ;  /* 0x000000042b2b7287 */ /* 0x000fd8000c000000 */
.L_x_548:
[----:B------:R-:W-:-:S13]  /*1e980*/  LOP3.LUT P0, RZ, R0, 0xff, RZ, 0xc0, !PT ;  /* 0x000000ff00ff7812 */ /* 0x000fda000780c0ff */
[----:B------:R-:W-:Y:S05]  /*1e990*/  @P0 BRA `(.L_x_551) ;  /* 0xfffffe2400d40947 */ /* 0x000fea000383ffff */
[----:B------:R-:W-:Y:S05]  /*1e9a0*/  EXIT ;  /* 0x000000000000794d */ /* 0x000fea0003800000 */
.L_x_3:
[----:B------:R-:W2:Y:S04]  /*1e9b0*/  LDL R4, [R1+0x204] ;  /* 0x0002040001047983 */ /* 0x000ea80000100800 */
[----:B------:R-:W3:Y:S01]  /*1e9c0*/  LDL R3, [R1+0x200] ;  /* 0x0002000001037983 */ /* 0x000ee20000100800 */
[----:B------:R-:W-:Y:S01]  /*1e9d0*/  IMAD.MOV.U32 R2, RZ, RZ, -0x1 ;  /* 0xffffffffff027424 */ /* 0x000fe200078e00ff */
[----:B------:R-:W-:Y:S01]  /*1e9e0*/  ULDC.64 UR8, c[0x0][0x650] ;  /* 0x0001940000087ab9 */ /* 0x000fe20000000a00 */
[----:B------:R-:W-:Y:S01]  /*1e9f0*/  PRMT R0, RZ, 0x7610, R0 ;  /* 0x00007610ff007816 */ /* 0x000fe20000000000 */
[----:B------:R-:W-:Y:S01]  /*1ea00*/  IMAD.MOV.U32 R16, RZ, RZ, -0x1 ;  /* 0xffffffffff107424 */ /* 0x000fe200078e00ff */
[----:B------:R-:W-:Y:S01]  /*1ea10*/  MOV R17, 0xffffffff ;  /* 0xffffffff00117802 */ /* 0x000fe20000000f00 */
[----:B------:R1:W-:Y:S01]  /*1ea20*/  STL [R1+0x48], R2 ;  /* 0x0000480201007387 */ /* 0x0003e20000100800 */
[----:B--2---:R-:W-:-:S04]  /*1ea30*/  ISETP.GE.U32.AND P0, PT, R4, UR8, PT ;  /* 0x0000000804007c0c */ /* 0x004fc8000bf06070 */
[----:B---3--:R-:W-:-:S13]  /*1ea40*/  ISETP.GE.U32.AND.EX P0, PT, R3, UR9, PT, P0 ;  /* 0x0000000903007c0c */ /* 0x008fda000bf06100 */
[----:B-1----:R-:W-:Y:S05]  /*1ea50*/  @P0 BRA `(.L_x_552) ;  /* 0x0000000400900947 */ /* 0x002fea0003800000 */
[----:B------:R-:W-:Y:S01]  /*1ea60*/  I2FP.F32.U32 R0, UR4 ;  /* 0x0000000400007c45 */ /* 0x000fe20008201000 */
[----:B0-----:R-:W-:Y:S01]  /*1ea70*/  ULDC.64 UR16, c[0x0][0x628] ;  /* 0x00018a0000107ab9 */ /* 0x001fe20000000a00 */
        /* <DEDUP_REMOVED lines=24> */
.L_x_553:
        /* <DEDUP_REMOVED lines=24> */
[----:B------:R-:W-:Y:S01]  /*1ed80*/  UMOV UR19, 0x1 ;  /* 0x0000000100137882 */ /* 0x000fe20000000000 */
[----:B------:R-:W-:Y:S01]  /*1ed90*/  ULDC UR20, c[0x0][0x608] ;  /* 0x0001820000147ab9 */ /* 0x000fe20000000800 */
[----:B------:R-:W-:Y:S01]  /*1eda0*/  USHF.L.U32 UR26, UR19, UR23, URZ ;  /* 0x00000017131a7299 */ /* 0x000fe2000800063f */
[----:B------:R-:W-:Y:S01]  /*1edb0*/  ISETP.NE.AND.EX P0, PT, RZ, UR9, PT, P0 ;  /* 0x00000009ff007c0c */ /* 0x000fe2000bf05300 */
[----:B------:R-:W-:Y:S02]  /*1edc0*/  USHF.R.U64 UR19, UR18, UR20, UR11 ;  /* 0x0000001412137299 */ /* 0x000fe4000800120b */
[----:B------:R-:W-:Y:S02]  /*1edd0*/  USHF.R.U32.HI UR11, URZ, UR20, UR11 ;  /* 0x000000143f0b7299 */ /* 0x000fe4000801160b */
[----:B------:R-:W-:-:S02]  /*1ede0*/  UIADD3 UR15, -UR15, URZ, URZ ;  /* 0x0000003f0f0f7290 */ /* 0x000fc4000fffe13f */
[----:B------:R-:W-:Y:S01]  /*1edf0*/  USHF.R.U64 UR20, UR19, UR23, UR11 ;  /* 0x0000001713147299 */ /* 0x000fe2000800120b */
[----:B------:R-:W-:Y:S01]  /*1ee00*/  ULDC UR16, c[0x0][0x144] ;  /* 0x0000510000107ab9 */ /* 0x000fe20000000800 */
[----:B------:R-:W-:Y:S01]  /*1ee10*/  ULDC UR6, c[0x0][0x600] ;  /* 0x0001800000067ab9 */ /* 0x000fe20000000800 */
[----:B------:R-:W-:Y:S02]  /*1ee20*/  USHF.R.U32.HI UR11, URZ, UR23, UR11 ;  /* 0x000000173f0b7299 */ /* 0x000fe4000801160b */
[----:B------:R-:W-:Y:S02]  /*1ee30*/  UIMAD UR23, UR16, UR15, UR4 ;  /* 0x0000000f101772a4 */ /* 0x000fe4000f8e0204 */
[----:B------:R-:W-:Y:S02]  /*1ee40*/  UIADD3 UR22, UR6, -0x1, URZ ;  /* 0xffffffff06167890 */ /* 0x000fe4000fffe03f */
[----:B------:R-:W-:Y:S02]  /*1ee50*/  ULOP3.LUT UR27, URZ, UR13, URZ, 0x33, !UPT ;  /* 0x0000000d3f1b7292 */ /* 0x000fe4000f8e333f */
        /* <DEDUP_REMOVED lines=18> */
.L_x_554:
[----:B------:R-:W-:Y:S01]  /*1ef80*/  UISETP.NE.AND UP0, UPT, UR55, URZ, UPT ;  /* 0x0000003f3700728c */ /* 0x000fe2000bf05270 */
[----:B------:R-:W-:Y:S01]  /*1ef90*/  IMAD.U32 R2, RZ, RZ, UR5 ;  /* 0x00000005ff027e24 */ /* 0x000fe2000f8e00ff */
[----:B------:R-:W-:Y:S01]  /*1efa0*/  USHF.R.U64 UR8, UR4, UR24, UR11 ;  /* 0x0000001804087299 */ /* 0x000fe2000800120b */
[----:B------:R-:W-:Y:S01]  /*1efb0*/  MOV R0, 0x1 ;  /* 0x0000000100007802 */ /* 0x000fe20000000f00 */
[----:B------:R-:W-:Y:S02]  /*1efc0*/  ULOP3.LUT UR4, UR19, UR27, URZ, 0xc0, !UPT ;  /* 0x0000001b13047292 */ /* 0x000fe4000f8ec03f */
[----:B------:R1:W-:Y:S01]  /*1efd0*/  STL [R1+0x48], R2 ;  /* 0x0000480201007387 */ /* 0x0003e20000100800 */
[----:B------:R-:W-:Y:S02]  /*1efe0*/  ULOP3.LUT UR18, UR18, UR22, URZ, 0xc0, !UPT ;  /* 0x0000001612127292 */ /* 0x000fe4000f8ec03f */
[----:B------:R-:W-:Y:S02]  /*1eff0*/  UIMAD UR4, UR26, UR8, UR4 ;  /* 0x000000081a0472a4 */ /* 0x000fe4000f8e0204 */
[----:B------:R-:W-:-:S02]  /*1f000*/  @UP0 UIMAD UR23, UR28, UR21, UR7 ;  /* 0x000000151c1702a4 */ /* 0x000fc4000f8e0207 */
[----:B------:R-:W-:-:S03]  /*1f010*/  UIADD3 UR7, -UR8, URZ, URZ ;  /* 0x0000003f08077290 */ /* 0x000fc6000fffe13f */
[----:B------:R-:W-:Y:S01]  /*1f020*/  ULDC UR8, c[0x0][0x610] ;  /* 0x0001840000087ab9 */ /* 0x000fe20000000800 */
[----:B------:R-:W-:Y:S02]  /*1f030*/  UIMAD UR7, UR7, UR25, UR20 ;  /* 0x00000019070772a4 */ /* 0x000fe4000f8e0214 */
[----:B------:R-:W-:Y:S02]  /*1f040*/  UIMAD UR4, UR4, UR8, UR23 ;  /* 0x00000008040472a4 */ /* 0x000fe4000f8e0217 */
[----:B------:R-:W-:-:S04]  /*1f050*/  UIMAD UR7, UR7, UR6, UR18 ;  /* 0x00000006070772a4 */ /* 0x000fc8000f8e0212 */
[----:B------:R-:W-:Y:S02]  /*1f060*/  USEL UR6, UR7, UR4, !UP0 ;  /* 0x0000000407067287 */ /* 0x000fe4000c000000 */
[----:B------:R-:W-:-:S04]  /*1f070*/  USEL UR4, UR4, UR7, !UP0 ;  /* 0x0000000704047287 */ /* 0x000fc8000c000000 */
[----:B------:R-:W-:Y:S02]  /*1f080*/  MOV R17, UR6 ;  /* 0x0000000600117c02 */ /* 0x000fe40008000f00 */
[----:B-1----:R-:W-:-:S07]  /*1f090*/  IMAD.U32 R16, RZ, RZ, UR4 ;  /* 0x00000004ff107e24 */ /* 0x002fce000f8e00ff */
.L_x_552:
[----:B------:R-:W-:-:S08]  /*1f0a0*/  NOP ;  /* 0x0000000000007918 */ /* 0x000fd00000000000 */
[----:B0-----:R-:W0:-:S00]  /*1f0b0*/  USETMAXREG.DEALLOC.CTAPOOL 0x18 ;  /* 0x00000018000079c8 */ /* 0x001e0000080e0500 */
[----:B------:R-:W-:-:S13]  /*1f0c0*/  ISETP.NE.AND P0, PT, RZ, UR10, PT ;  /* 0x0000000aff007c0c */ /* 0x000fda000bf05270 */
[----:B------:R-:W-:Y:S05]  /*1f0d0*/  @P0 EXIT ;  /* 0x000000000000094d */ /* 0x000fea0003800000 */
[----:B0-----:R-:W-:Y:S01]  /*1f0e0*/  LOP3.LUT P0, RZ, R0, 0xff, RZ, 0xc0, !PT ;  /* 0x000000ff00ff7812 */ /* 0x001fe2000780c0ff */
[----:B------:R0:W-:Y:S01]  /*1f0f0*/  STL [R1+0x58], RZ ;  /* 0x000058ff01007387 */ /* 0x0001e20000100800 */
[----:B------:R-:W-:-:S05]  /*1f100*/  MOV R0, 0x1 ;  /* 0x0000000100007802 */ /* 0x000fca0000000f00 */
[----:B------:R0:W-:Y:S06]  /*1f110*/  STL [R1+0x50], R0 ;  /* 0x0000500001007387 */ /* 0x0001ec0000100800 */
[----:B------:R-:W-:Y:S05]  /*1f120*/  @!P0 BRA `(.L_x_555) ;  /* 0x0000001c003c8947 */ /* 0x000fea0003800000 */
[----:B------:R-:W1:Y:S01]  /*1f130*/  S2R R3, SR_TID.X ;  /* 0x0000000000037919 */ /* 0x000e620000002100 */
[----:B0-----:R-:W-:Y:S01]  /*1f140*/  IMAD.MOV.U32 R0, RZ, RZ, 0x1 ;  /* 0x00000001ff007424 */ /* 0x001fe200078e00ff */
[----:B------:R-:W-:Y:S01]  /*1f150*/  ULDC UR5, c[0x0][0x28c] ;  /* 0x0000a30000057ab9 */ /* 0x000fe20000000800 */
[----:B------:R-:W-:Y:S01]  /*1f160*/  ULDC UR37, c[0x0][0x658] ;  /* 0x0001960000257ab9 */ /* 0x000fe20000000800 */
[----:B------:R-:W-:Y:S01]  /*1f170*/  UMOV UR6, 0xffffffff ;  /* 0xffffffff00067882 */ /* 0x000fe20000000000 */
[----:B------:R-:W-:Y:S01]  /*1f180*/  UIADD3 UR7, UR5, 0x1f, URZ ;  /* 0x0000001f05077890 */ /* 0x000fe2000fffe03f */
[----:B------:R-:W-:Y:S01]  /*1f190*/  PRMT R2, R0, 0x7610, R2 ;  /* 0x0000761000027816 */ /* 0x000fe20000000002 */
[----:B------:R-:W-:Y:S01]  /*1f1a0*/  UMOV UR8, 0x1 ;  /* 0x0000000100087882 */ /* 0x000fe20000000000 */
[----:B------:R-:W-:Y:S01]  /*1f1b0*/  MOV R0, 0x1 ;  /* 0x0000000100007802 */ /* 0x000fe20000000f00 */
[----:B------:R-:W-:Y:S01]  /*1f1c0*/  USHF.L.U32 UR6, UR6, UR37, URZ ;  /* 0x0000002506067299 */ /* 0x000fe2000800063f */
[----:B------:R-:W-:Y:S01]  /*1f1d0*/  BSSY B7, `(.L_x_555) ;  /* 0x00001c4000077945 */ /* 0x000fe20003800000 */
[----:B------:R-:W-:-:S02]  /*1f1e0*/  USHF.L.U32 UR37, UR8, UR37, URZ ;  /* 0x0000002508257299 */ /* 0x000fc4000800063f */
[----:B------:R-:W-:Y:S01]  /*1f1f0*/  USHF.R.S32.HI UR8, URZ, 0x1f, UR7 ;  /* 0x0000001f3f087899 */ /* 0x000fe20008011407 */
[----:B------:R-:W-:Y:S01]  /*1f200*/  ULDC UR4, c[0x0][0xc] ;  /* 0x0000030000047ab9 */ /* 0x000fe20000000800 */
[----:B------:R-:W-:Y:S02]  /*1f210*/  ULDC UR5, c[0x0][0x10] ;  /* 0x0000040000057ab9 */ /* 0x000fe40000000800 */
[----:B------:R-:W-:Y:S02]  /*1f220*/  ULEA.HI UR8, UR8, UR7, URZ, 0x5 ;  /* 0x0000000708087291 */ /* 0x000fe4000f8f283f */
[----:B------:R-:W-:Y:S02]  /*1f230*/  UIMAD.WIDE.U32 UR4, UR4, UR5, URZ ;  /* 0x00000005040472a5 */ /* 0x000fe4000f8e003f */
[----:B------:R-:W-:Y:S02]  /*1f240*/  ULOP3.LUT UR38, URZ, UR6, URZ, 0x33, !UPT ;  /* 0x000000063f267292 */ /* 0x000fe4000f8e333f */
[----:B------:R-:W-:Y:S01]  /*1f250*/  USHF.R.S32.HI UR45, URZ, 0x5, UR8 ;  /* 0x000000053f2d7899 */ /* 0x000fe20008011408 */
[----:B------:R-:W-:Y:S01]  /*1f260*/  ULDC UR6, c[0x0][0x14] ;  /* 0x0000050000067ab9 */ /* 0x000fe20000000800 */
[----:B------:R-:W-:Y:S01]  /*1f270*/  ULDC UR39, c[0x0][0x600] ;  /* 0x0001800000277ab9 */ /* 0x000fe20000000800 */
[----:B------:R-:W-:-:S02]  /*1f280*/  UIMAD.WIDE.U32 UR58, UR4, UR6, URZ ;  /* 0x00000006043a72a5 */ /* 0x000fc4000f8e003f */
[----:B------:R-:W-:Y:S02]  /*1f290*/  UIMAD UR46, UR5, UR6, URZ ;  /* 0x00000006052e72a4 */ /* 0x000fe4000f8e023f */
[----:B------:R-:W-:Y:S01]  /*1f2a0*/  ULOP3.LUT UR47, UR54, 0x2, URZ, 0xfc, !UPT ;  /* 0x00000002362f7892 */ /* 0x000fe2000f8efc3f */
[C---:B-1----:R-:W-:Y:S01]  /*1f2b0*/  LOP3.LUT P1, RZ, R3.reuse, 0x7f, RZ, 0xc0, !PT ;  /* 0x0000007f03ff7812 */ /* 0x042fe2000782c0ff */
[----:B------:R-:W-:Y:S01]  /*1f2c0*/  UIADD3 UR39, UR39, -0x1, URZ ;  /* 0xffffffff27277890 */ /* 0x000fe2000fffe03f */
[----:B------:R-:W-:Y:S01]  /*1f2d0*/  LOP3.LUT P0, RZ, R3, 0x1f, RZ, 0xc0, !PT ;  /* 0x0000001f03ff7812 */ /* 0x000fe2000780c0ff */
[----:B------:R-:W-:Y:S02]  /*1f2e0*/  UIADD3 UR46, UR59, UR46, URZ ;  /* 0x0000002e3b2e7290 */ /* 0x000fe4000fffe03f */
[----:B------:R-:W-:Y:S01]  /*1f2f0*/  UIADD3 UR53, UR45, 0x1, URZ ;  /* 0x000000012d357890 */ /* 0x000fe2000fffe03f */
[----:B------:R-:W-:Y:S01]  /*1f300*/  PLOP3.LUT P0, PT, P0, P1, PT, 0x8a, 0x0 ;  /* 0x000000000000781c */ /* 0x000fe20000703172 */
[----:B------:R-:W-:-:S03]  /*1f310*/  ULDC.64 UR56, c[0x0][0x198] ;  /* 0x0000660000387ab9 */ /* 0x000fc60000000a00 */
[----:B------:R-:W-:-:S05]  /*1f320*/  P2R R3, PR, RZ, 0x1 ;  /* 0x00000001ff037803 */ /* 0x000fca0000000000 */
[----:B------:R0:W-:Y:S04]  /*1f330*/  STL [R1+0x4c], R3 ;  /* 0x00004c0301007387 */ /* 0x0001e80000100800 */
[----:B------:R0:W-:Y:S04]  /*1f340*/  STL.S16 [R1+0x5c], R2 ;  /* 0x00005c0201007387 */ /* 0x0001e80000100600 */
[----:B------:R0:W-:Y:S04]  /*1f350*/  STL [R1+0x58], RZ ;  /* 0x000058ff01007387 */ /* 0x0001e80000100800 */
[----:B------:R0:W-:Y:S02]  /*1f360*/  STL [R1+0x50], R0 ;  /* 0x0000500001007387 */ /* 0x0001e40000100800 */
.L_x_569:
[----:B------:R-:W-:-:S03]  /*1f370*/  UMOV UR4, 0xffffffff ;  /* 0xffffffff00047882 */ /* 0x000fc60000000000 */
[----:B------:R-:W-:Y:S05]  /*1f380*/  BRA.DIV UR4, `(.L_x_556) ;  /* 0x0000001e04ac7947 */ /* 0x000fea000b800000 */
[----:B------:R-:W-:-:S13]  /*1f390*/  ELECT P6, URZ, PT ;  /* 0x00000000003f782f */ /* 0x000fda00038c0000 */
.L_x_581:
[----:B------:R-:W-:Y:S04]  /*1f3a0*/  BSSY B6, `(.L_x_557) ;  /* 0x0000121000067945 */ /* 0x000fe80003800000 */
[----:B------:R-:W-:Y:S05]  /*1f3b0*/  @!P6 BRA `(.L_x_558) ;  /* 0x00000010007ce947 */ /* 0x000fea0003800000 */
[----:B0-----:R-:W0:Y:S01]  /*1f3c0*/  S2R R3, SR_CgaCtaId ;  /* 0x0000000000037919 */ /* 0x001e220000008800 */
[----:B------:R-:W-:-:S04]  /*1f3d0*/  MOV R0, 0x400 ;  /* 0x0000040000007802 */ /* 0x000fc80000000f00 */
[----:B0-----:R-:W-:-:S05]  /*1f3e0*/  LEA R18, R3, R0, 0x18 ;  /* 0x0000000003127211 */ /* 0x001fca00078ec0ff */
[----:B------:R0:W-:Y:S01]  /*1f3f0*/  STL [R1+0x54], R18 ;  /* 0x0000541201007387 */ /* 0x0001e20000100800 */
[----:B------:R-:W-:-:S05]  /*1f400*/  VIADD R0, R18, 0x800 ;  /* 0x0000080012007836 */ /* 0x000fca0000000000 */
[----:B------:R-:W-:-:S13]  /*1f410*/  LOP3.LUT P0, RZ, R0, 0x9f, RZ, 0xc0, !PT ;  /* 0x0000009f00ff7812 */ /* 0x000fda000780c0ff */
[----:B0-----:R-:W-:Y:S05]  /*1f420*/  @!P0 BRA `(.L_x_559) ;  /* 0x0000000000408947 */ /* 0x001fea0003800000 */
[----:B------:R-:W-:Y:S01]  /*1f430*/  MOV R2, 0x0 ;  /* 0x0000000000027802 */ /* 0x000fe20000000f00 */
[----:B------:R-:W-:Y:S01]  /*1f440*/  ULDC.64 UR4, c[0x4][0x70] ;  /* 0x01001c0000047ab9 */ /* 0x000fe20000000a00 */
[----:B------:R-:W-:Y:S01]  /*1f450*/  ULDC.64 UR6, c[0x4][0x78] ;  /* 0x01001e0000067ab9 */ /* 0x000fe20000000a00 */
[----:B------:R-:W-:Y:S01]  /*1f460*/  ULDC.64 UR8, c[0x4][0x8] ;  /* 0x0100020000087ab9 */ /* 0x000fe20000000a00 */
[----:B------:R-:W-:Y:S01]  /*1f470*/  MOV R4, UR4 ;  /* 0x0000000400047c02 */ /* 0x000fe20008000f00 */
[----:B------:R-:W-:Y:S01]  /*1f480*/  IMAD.U32 R5, RZ, RZ, UR5 ;  /* 0x00000005ff057e24 */ /* 0x000fe2000f8e00ff */
[----:B------:R-:W0:Y:S01]  /*1f490*/  LDC.64 R2, c[0x4][R2] ;  /* 0x0100000002027b82 */ /* 0x000e220000000a00 */
[----:B------:R-:W-:Y:S01]  /*1f4a0*/  MOV R6, UR6 ;  /* 0x0000000600067c02 */ /* 0x000fe20008000f00 */
[----:B------:R-:W-:Y:S01]  /*1f4b0*/  IMAD.U32 R7, RZ, RZ, UR7 ;  /* 0x00000007ff077e24 */ /* 0x000fe2000f8e00ff */
[----:B------:R-:W-:Y:S01]  /*1f4c0*/  MOV R10, UR8 ;  /* 0x00000008000a7c02 */ /* 0x000fe20008000f00 */
[----:B------:R-:W-:Y:S01]  /*1f4d0*/  IMAD.U32 R11, RZ, RZ, UR9 ;  /* 0x00000009ff0b7e24 */ /* 0x000fe2000f8e00ff */
[----:B------:R-:W-:Y:S01]  /*1f4e0*/  MOV R8, 0x70 ;  /* 0x0000007000087802 */ /* 0x000fe20000000f00 */
[----:B------:R-:W-:Y:S01]  /*1f4f0*/  IMAD.MOV.U32 R12, RZ, RZ, 0x1 ;  /* 0x00000001ff0c7424 */ /* 0x000fe200078e00ff */
[----:B------:R-:W-:-:S07]  /*1f500*/  MOV R13, RZ ;  /* 0x000000ff000d7202 */ /* 0x000fce0000000f00 */
[----:B------:R-:W-:-:S07]  /*1f510*/  LEPC R20, `(.L_x_559) ;  /* 0x000000001014794e */ /* 0x000fce0000000000 */
[----:B0-----:R-:W-:Y:S05]  /*1f520*/  CALL.ABS.NOINC R2 ;  /* 0x0000000002007343 */ /* 0x001fea0003c00000 */
.L_x_559:
[----:B------:R-:W-:-:S05]  /*1f530*/  VIADD R0, R18, 0x18800 ;  /* 0x0001880012007836 */ /* 0x000fca0000000000 */
[----:B------:R-:W-:-:S13]  /*1f540*/  LOP3.LUT P0, RZ, R0, 0x3ff, RZ, 0xc0, !PT ;  /* 0x000003ff00ff7812 */ /* 0x000fda000780c0ff */
[----:B------:R-:W-:Y:S05]  /*1f550*/  @!P0 BRA `(.L_x_560) ;  /* 0x0000000000408947 */ /* 0x000fea0003800000 */
        /* <DEDUP_REMOVED lines=16> */
.L_x_560:
[----:B------:R-:W0:Y:S02]  /*1f660*/  LDC R0, c[0x0][0x28c] ;  /* 0x0000a300ff007b82 */ /* 0x000e240000000800 */
[----:B0-----:R-:W-:-:S13]  /*1f670*/  ISETP.GE.AND P0, PT, R0, 0x1, PT ;  /* 0x000000010000780c */ /* 0x001fda0003f06270 */
[----:B------:R-:W-:Y:S05]  /*1f680*/  @!P0 BRA `(.L_x_558) ;  /* 0x0000000c00c88947 */ /* 0x000fea0003800000 */
[----:B------:R-:W-:Y:S01]  /*1f690*/  IMAD.SHL.U32 R0, R16, 0x100, RZ ;  /* 0x0000010010007824 */ /* 0x000fe200078e00ff */
[----:B------:R0:W5:Y:S01]  /*1f6a0*/  LDL R5, [R1+0x50] ;  /* 0x0000500001057983 */ /* 0x0001620000100800 */
[----:B------:R-:W-:Y:S01]  /*1f6b0*/  SHF.L.U32 R2, R17, 0x8, RZ ;  /* 0x0000000811027819 */ /* 0x000fe200000006ff */
[----:B------:R-:W-:Y:S01]  /*1f6c0*/  IMAD.MOV.U32 R3, RZ, RZ, RZ ;  /* 0x000000ffff037224 */ /* 0x000fe200078e00ff */
[----:B------:R-:W-:Y:S01]  /*1f6d0*/  MOV R4, UR53 ;  /* 0x0000003500047c02 */ /* 0x000fe20008000f00 */
[C---:B------:R-:W-:Y:S01]  /*1f6e0*/  VIADD R7, R0.reuse, 0x8 ;  /* 0x0000000800077836 */ /* 0x040fe20000000000 */
[C---:B------:R-:W-:Y:S01]  /*1f6f0*/  IADD3 R8, R0.reuse, 0x10, RZ ;  /* 0x0000001000087810 */ /* 0x040fe20007ffe0ff */
[C---:B------:R-:W-:Y:S01]  /*1f700*/  VIADD R9, R0.reuse, 0x18 ;  /* 0x0000001800097836 */ /* 0x040fe20000000000 */
[----:B------:R0:W5:Y:S04]  /*1f710*/  LDL R6, [R1+0x58] ;  /* 0x0000580001067983 */ /* 0x0001680000100800 */
[----:B------:R1:W-:Y:S04]  /*1f720*/  STL [R1+0x44], R7 ;  /* 0x0000440701007387 */ /* 0x0003e80000100800 */
[----:B------:R2:W-:Y:S04]  /*1f730*/  STL [R1+0x40], R8 ;  /* 0x0000400801007387 */ /* 0x0005e80000100800 */
[----:B------:R3:W-:Y:S01]  /*1f740*/  STL [R1+0x3c], R9 ;  /* 0x00003c0901007387 */ /* 0x0007e20000100800 */
[C---:B-1----:R-:W-:Y:S01]  /*1f750*/  IADD3 R7, R0.reuse, 0x20, RZ ;  /* 0x0000002000077810 */ /* 0x042fe20007ffe0ff */
[----:B--2---:R-:W-:-:S04]  /*1f760*/  VIADD R8, R0, 0x28 ;  /* 0x0000002800087836 */ /* 0x004fc80000000000 */
[----:B------:R1:W-:Y:S01]  /*1f770*/  STL [R1+0x38], R7 ;  /* 0x0000380701007387 */ /* 0x0003e20000100800 */
[----:B---3--:R-:W-:-:S03]  /*1f780*/  IADD3 R9, R0, 0x30, RZ ;  /* 0x0000003000097810 */ /* 0x008fc60007ffe0ff */
[----:B------:R2:W-:Y:S04]  /*1f790*/  STL [R1+0x34], R8 ;  /* 0x0000340801007387 */ /* 0x0005e80000100800 */
[----:B------:R3:W-:Y:S01]  /*1f7a0*/  STL [R1+0x30], R9 ;  /* 0x0000300901007387 */ /* 0x0007e20000100800 */
[C---:B-1----:R-:W-:Y:S01]  /*1f7b0*/  VIADD R7, R0.reuse, 0x38 ;  /* 0x0000003800077836 */ /* 0x042fe20000000000 */
[----:B--2---:R-:W-:-:S04]  /*1f7c0*/  IADD3 R8, R0, 0x40, RZ ;  /* 0x0000004000087810 */ /* 0x004fc80007ffe0ff */
[----:B------:R1:W-:Y:S01]  /*1f7d0*/  STL [R1+0x2c], R7 ;  /* 0x00002c0701007387 */ /* 0x0003e20000100800 */
[----:B---3--:R-:W-:-:S03]  /*1f7e0*/  VIADD R9, R0, 0x48 ;  /* 0x0000004800097836 */ /* 0x008fc60000000000 */
        /* <DEDUP_REMOVED lines=18> */
[----:B------:R2:W-:Y:S01]  /*1f910*/  STL [R1+0x4], R8 ;  /* 0x0000040801007387 */ /* 0x0005e20000100800 */
[C---:B------:R-:W-:Y:S01]  /*1f920*/  IADD3 R10, R0.reuse, 0xb0, RZ ;  /* 0x000000b0000a7810 */ /* 0x040fe20007ffe0ff */
[C---:B------:R-:W-:Y:S01]  /*1f930*/  VIADD R11, R0.reuse, 0xb8 ;  /* 0x000000b8000b7836 */ /* 0x040fe20000000000 */
[C---:B------:R-:W-:Y:S01]  /*1f940*/  IADD3 R12, R0.reuse, 0xc0, RZ ;  /* 0x000000c0000c7810 */ /* 0x040fe20007ffe0ff */
[----:B------:R3:W-:Y:S01]  /*1f950*/  STL [R1], R9 ;  /* 0x0000000901007387 */ /* 0x0007e20000100800 */
[C---:B------:R-:W-:Y:S01]  /*1f960*/  VIADD R13, R0.reuse, 0xc8 ;  /* 0x000000c8000d7836 */ /* 0x040fe20000000000 */
[C---:B------:R-:W-:Y:S01]  /*1f970*/  IADD3 R14, R0.reuse, 0xd0, RZ ;  /* 0x000000d0000e7810 */ /* 0x040fe20007ffe0ff */
[C---:B-1----:R-:W-:Y:S01]  /*1f980*/  VIADD R7, R0.reuse, 0x98 ;  /* 0x0000009800077836 */ /* 0x042fe20000000000 */
[C---:B------:R-:W-:Y:S01]  /*1f990*/  IADD3 R16, R0.reuse, 0xe0, RZ ;  /* 0x000000e000107810 */ /* 0x040fe20007ffe0ff */
[C---:B------:R-:W-:Y:S01]  /*1f9a0*/  VIADD R15, R0.reuse, 0xd8 ;  /* 0x000000d8000f7836 */ /* 0x040fe20000000000 */
[C---:B--2---:R-:W-:Y:S01]  /*1f9b0*/  IADD3 R8, R0.reuse, 0xa0, RZ ;  /* 0x000000a000087810 */ /* 0x044fe20007ffe0ff */
[C---:B------:R-:W-:Y:S01]  /*1f9c0*/  VIADD R17, R0.reuse, 0xe8 ;  /* 0x000000e800117836 */ /* 0x040fe20000000000 */
[C---:B------:R-:W-:Y:S01]  /*1f9d0*/  IADD3 R18, R0.reuse, 0xf0, RZ ;  /* 0x000000f000127810 */ /* 0x040fe20007ffe0ff */
[----:B------:R-:W-:-:S02]  /*1f9e0*/  VIADD R19, R0, 0xf8 ;  /* 0x000000f800137836 */ /* 0x000fc40000000000 */
[----:B0--3--:R-:W-:-:S07]  /*1f9f0*/  VIADD R9, R0, 0xa8 ;  /* 0x000000a800097836 */ /* 0x009fce0000000000 */
.L_x_564:
[----:B------:R0:W-:Y:S04]  /*1fa00*/  STL [R1+0x208], R0 ;  /* 0x0002080001007387 */ /* 0x0001e80000100800 */
[----:B0-----:R-:W2:Y:S01]  /*1fa10*/  LDL R0, [R1+0x54] ;  /* 0x0000540001007983 */ /* 0x001ea20000100800 */
[----:B-----5:R-:W-:Y:S02]  /*1fa20*/  SHF.L.U32 R21, R5, 0x1f, RZ ;  /* 0x0000001f05157819 */ /* 0x020fe400000006ff */
[----:B--2---:R-:W-:Y:S02]  /*1fa30*/  LEA R20, R6, R0, 0x3 ;  /* 0x0000000006147211 */ /* 0x004fe400078e18ff */
[----:B------:R0:W5:Y:S02]  /*1fa40*/  LDL.LU R0, [R1+0x208] ;  /* 0x0002080001007983 */ /* 0x0001640000300800 */
[----:B------:R-:W1:Y:S02]  /*1fa50*/  SYNCS.PHASECHK.TRANS64.TRYWAIT P0, [R20+URZ+0x18], R21 ;  /* 0x00001815140075a7 */ /* 0x000e64000800017f */
[----:B01----:R-:W-:Y:S05]  /*1fa60*/  @!P0 BRA `(.L_x_561) ;  /* 0x0000001800148947 */ /* 0x003fea0003800000 */
.L_x_582:
[----:B-----5:R1:W-:Y:S02]  /*1fa70*/  STL [R1+0x208], R0 ;  /* 0x0002080001007387 */ /* 0x0203e40000100800 */
[----:B-1----:R-:W1:Y:S02]  /*1fa80*/  S2R R0, SR_TID.X ;  /* 0x0000000000007919 */ /* 0x002e640000002100 */
[----:B-1----:R-:W-:Y:S02]  /*1fa90*/  LOP3.LUT P0, RZ, R0, 0x7f, RZ, 0xc0, !PT ;  /* 0x0000007f00ff7812 */ /* 0x002fe4000780c0ff */
[----:B------:R1:W5:Y:S01]  /*1faa0*/  LDL.LU R0, [R1+0x208] ;  /* 0x0002080001007983 */ /* 0x0003620000300800 */
[----:B------:R-:W-:-:S04]  /*1fab0*/  UPRMT UR4, UR47, 0x9910, URZ ;  /* 0x000099102f047896 */ /* 0x000fc8000800003f */
[----:B------:R-:W-:-:S06]  /*1fac0*/  UISETP.NE.AND UP0, UPT, UR4, 0x2, UPT ;  /* 0x000000020400788c */ /* 0x000fcc000bf05270 */
[----:B0-----:R-:W0:Y:S02]  /*1fad0*/  @!P0 LDC R21, c[0x0][0x500] ;  /* 0x00014000ff158b82 */ /* 0x001e240000000800 */
[----:B0-----:R1:W-:Y:S01]  /*1fae0*/  @!P0 SYNCS.ARRIVE.TRANS64 RZ, [R20+URZ], R21 ;  /* 0x0000001514ff89a7 */ /* 0x0013e2000800003f */
[----:B------:R-:W-:-:S13]  /*1faf0*/  PLOP3.LUT P0, PT, PT, PT, UP0, 0x80, 0x0 ;  /* 0x000000000000781c */ /* 0x000fda0003f0f008 */
[----:B-1----:R-:W-:Y:S05]  /*1fb00*/  @P0 BRA `(.L_x_562) ;  /* 0x0000000000040947 */ /* 0x002fea0003800000 */
[----:B------:R-:W-:Y:S01]  /*1fb10*/  BPT.TRAP 0x1 ;  /* 0x000000040000795c */ /* 0x000fe20000300000 */
.L_x_562:
[----:B-----5:R0:W-:Y:S04]  /*1fb20*/  STL [R1+0x208], R0 ;  /* 0x0002080001007387 */ /* 0x0201e80000100800 */
[----:B0-----:R-:W2:Y:S02]  /*1fb30*/  LDL R0, [R1+0x4c] ;  /* 0x00004c0001007983 */ /* 0x001ea40000100800 */
[----:B--2---:R-:W-:Y:S02]  /*1fb40*/  ISETP.NE.AND P0, PT, R0, RZ, PT ;  /* 0x000000ff0000720c */ /* 0x004fe40003f05270 */
[----:B------:R0:W5:Y:S11]  /*1fb50*/  LDL.LU R0, [R1+0x208] ;  /* 0x0002080001007983 */ /* 0x0001760000300800 */
[----:B0-----:R-:W-:Y:S05]  /*1fb60*/  @P0 BRA `(.L_x_563) ;  /* 0x0000000000040947 */ /* 0x001fea0003800000 */
[----:B------:R-:W-:Y:S01]  /*1fb70*/  BPT.TRAP 0x1 ;  /* 0x000000040000795c */ /* 0x000fe20000300000 */
.L_x_563:
[----:B------:R0:W-:Y:S04]  /*1fb80*/  STL [R1+0x214], R19 ;  /* 0x0002141301007387 */ /* 0x0001e80000100800 */
[----:B0-----:R-:W2:Y:S04]  /*1fb90*/  LDL R19, [R1+0x44] ;  /* 0x0000440001137983 */ /* 0x001ea80000100800 */
[----:B------:R0:W-:Y:S04]  /*1fba0*/  STL [R1+0x210], R2 ;  /* 0x0002100201007387 */ /* 0x0001e80000100800 */
[----:B0-----:R-:W3:Y:S04]  /*1fbb0*/  LDL R2, [R1+0x48] ;  /* 0x0000480001027983 */ /* 0x001ee80000100800 */
[----:B------:R0:W-:Y:S04]  /*1fbc0*/  STL [R1+0x20c], R4 ;  /* 0x00020c0401007387 */ /* 0x0001e80000100800 */
[----:B0-----:R-:W4:Y:S04]  /*1fbd0*/  LDL R4, [R1+0x40] ;  /* 0x0000400001047983 */ /* 0x001f280000100800 */
[----:B------:R0:W-:Y:S04]  /*1fbe0*/  STL [R1+0x208], R5 ;  /* 0x0002080501007387 */ /* 0x0001e80000100800 */
[----:B0-----:R-:W2:Y:S01]  /*1fbf0*/  LDL R5, [R1+0x54] ;  /* 0x0000540001057983 */ /* 0x001ea20000100800 */
[----:B------:R-:W-:-:S02]  /*1fc00*/  R2UR UR33, R20 ;  /* 0x00000000142172ca */ /* 0x000fc400000e0000 */
[----:B------:R-:W-:Y:S02]  /*1fc10*/  R2UR UR35, R3 ;  /* 0x00000000032372ca */ /* 0x000fe400000e0000 */
[----:B---3--:R-:W-:Y:S02]  /*1fc20*/  R2UR UR36, R2 ;  /* 0x00000000022472ca */ /* 0x008fe400000e0000 */
[----:B------:R-:W3:Y:S01]  /*1fc30*/  LDL R2, [R1+0x3c] ;  /* 0x00003c0001027983 */ /* 0x000ee20000100800 */
[----:B----4-:R-:W-:-:S03]  /*1fc40*/  R2UR UR10, R4 ;  /* 0x00000000040a72ca */ /* 0x010fc600000e0000 */
[----:B------:R-:W4:Y:S01]  /*1fc50*/  LDL R4, [R1+0x30] ;  /* 0x0000300001047983 */ /* 0x000f220000100800 */
[----:B--2---:R-:W-:-:S03]  /*1fc60*/  R2UR UR18, R19 ;  /* 0x00000000131272ca */ /* 0x004fc600000e0000 */
[----:B------:R-:W2:Y:S01]  /*1fc70*/  LDL R19, [R1+0x38] ;  /* 0x0000380001137983 */ /* 0x000ea20000100800 */
[----:B------:R-:W-:-:S03]  /*1fc80*/  IMAD R20, R6, 0x8000, R5 ;  /* 0x0000800006147824 */ /* 0x000fc600078e0205 */
[----:B------:R-:W2:Y:S02]  /*1fc90*/  LDL R5, [R1+0x34] ;  /* 0x0000340001057983 */ /* 0x000ea40000100800 */
[----:B------:R-:W-:Y:S02]  /*1fca0*/  R2UR UR4, R20 ;  /* 0x00000000140472ca */ /* 0x000fe400000e0000 */
[----:B---3--:R-:W-:Y:S02]  /*1fcb0*/  R2UR UR26, R2 ;  /* 0x00000000021a72ca */ /* 0x008fe400000e0000 */
[----:B------:R-:W3:Y:S01]  /*1fcc0*/  LDL R2, [R1+0x2c] ;  /* 0x00002c0001027983 */ /* 0x000ee20000100800 */
[----:B-----5:R-:W-:Y:S01]  /*1fcd0*/  R2UR UR34, R0 ;  /* 0x00000000002272ca */ /* 0x020fe200000e0000 */
[----:B------:R-:W-:-:S07]  /*1fce0*/  UIADD3 UR14, UP0, UR56, 0xf0, URZ ;  /* 0x000000f0380e7890 */ /* 0x000fce000ff1e03f */
[----:B------:R-:W-:Y:S02]  /*1fcf0*/  UIADD3 UR32, UR4, 0x800, URZ ;  /* 0x0000080004207890 */ /* 0x000fe4000fffe03f */
[----:B------:R-:W-:Y:S02]  /*1fd00*/  UIADD3.X UR15, URZ, UR57, URZ, UP0, !UPT ;  /* 0x000000393f0f7290 */ /* 0x000fe400087fe43f */
[----:B------:R-:W-:Y:S02]  /*1fd10*/  UIADD3 UR16, UR4, 0xc00, URZ ;  /* 0x00000c0004107890 */ /* 0x000fe4000fffe03f */
[----:B------:R-:W-:Y:S01]  /*1fd20*/  UIADD3 UR8, UR4, 0x1000, URZ ;  /* 0x0000100004087890 */ /* 0x000fe2000fffe03f */
[----:B------:R-:W-:Y:S01]  /*1fd30*/  UMOV UR6, 0x0 ;  /* 0x0000000000067882 */ /* 0x000fe20000000000 */
[----:B------:R-:W-:Y:S01]  /*1fd40*/  UMOV UR7, 0x10000000 ;  /* 0x1000000000077882 */ /* 0x000fe20000000000 */
[----:B------:R-:W-:Y:S01]  /*1fd50*/  UMOV UR17, UR33 ;  /* 0x0000002100117c82 */ /* 0x000fe20008000000 */
[----:B------:R-:W-:Y:S01]  /*1fd60*/  UMOV UR19, UR35 ;  /* 0x0000002300137c82 */ /* 0x000fe20008000000 */
[----:B------:R-:W-:Y:S01]  /*1fd70*/  UMOV UR20, UR36 ;  /* 0x0000002400147c82 */ /* 0x000fe20008000000 */
[----:B------:R-:W-:Y:S01]  /*1fd80*/  UTMALDG.3D [UR32], [UR14], desc[UR6] ;  /* 0x000006200e0075b4 */ /* 0x000fe20008011000 */
[----:B------:R-:W-:Y:S01]  /*1fd90*/  UMOV UR9, UR33 ;  /* 0x0000002100097c82 */ /* 0x000fe20008000000 */
[----:B------:R-:W-:Y:S01]  /*1fda0*/  UMOV UR11, UR35 ;  /* 0x00000023000b7c82 */ /* 0x000fe20008000000 */
[----:B------:R-:W-:Y:S01]  /*1fdb0*/  UMOV UR12, UR36 ;  /* 0x00000024000c7c82 */ /* 0x000fe20008000000 */
[----:B------:R4:W-:Y:S01]  /*1fdc0*/  UTMALDG.3D [UR16], [UR14], desc[UR6] ;  /* 0x000006100e0075b4 */ /* 0x0009e20008011000 */
[----:B------:R3:W-:Y:S01]  /*1fdd0*/  UTMALDG.3D [UR8], [UR14], desc[UR6] ;  /* 0x000006080e0075b4 */ /* 0x0007e20008011000 */
[----:B----4-:R-:W-:-:S02]  /*1fde0*/  R2UR UR18, R4 ;  /* 0x00000000041272ca */ /* 0x010fc400000e0000 */
[----:B------:R-:W4:Y:S01]  /*1fdf0*/  LDL R4, [R1+0x28] ;  /* 0x0000280001047983 */ /* 0x000f220000100800 */
[----:B--2---:R-:W-:Y:S02]  /*1fe00*/  R2UR UR34, R19 ;  /* 0x00000000132272ca */ /* 0x004fe400000e0000 */
[----:B------:R-:W-:Y:S01]  /*1fe10*/  R2UR UR50, R5 ;  /* 0x00000000053272ca */ /* 0x000fe200000e0000 */
[----:B------:R-:W2:Y:S04]  /*1fe20*/  LDL R19, [R1+0x24] ;  /* 0x0000240001137983 */ /* 0x000ea80000100800 */
[----:B------:R-:W2:Y:S01]  /*1fe30*/  LDL R5, [R1+0x20] ;  /* 0x0000200001057983 */ /* 0x000ea20000100800 */
[----:B---3--:R-:W-:-:S03]  /*1fe40*/  R2UR UR10, R2 ;  /* 0x00000000020a72ca */ /* 0x008fc600000e0000 */
[----:B------:R-:W3:Y:S01]  /*1fe50*/  LDL R2, [R1+0x1c] ;  /* 0x00001c0001027983 */ /* 0x000ee20000100800 */
[----:B------:R-:W-:Y:S02]  /*1fe60*/  UIADD3 UR24, UR4, 0x1400, URZ ;  /* 0x0000140004187890 */ /* 0x000fe4000fffe03f */
[----:B------:R-:W-:Y:S02]  /*1fe70*/  UIADD3 UR32, UR4, 0x1800, URZ ;  /* 0x0000180004207890 */ /* 0x000fe4000fffe03f */
[----:B------:R-:W-:Y:S02]  /*1fe80*/  UIADD3 UR48, UR4, 0x1c00, URZ ;  /* 0x00001c0004307890 */ /* 0x000fe4000fffe03f */
[----:B------:R-:W-:Y:S01]  /*1fe90*/  UIADD3 UR16, UR4, 0x2000, URZ ;  /* 0x0000200004107890 */ /* 0x000fe2000fffe03f */
[----:B------:R-:W-:Y:S01]  /*1fea0*/  UMOV UR25, UR33 ;  /* 0x0000002100197c82 */ /* 0x000fe20008000000 */
[----:B------:R-:W-:Y:S01]  /*1feb0*/  UMOV UR27, UR35 ;  /* 0x00000023001b7c82 */ /* 0x000fe20008000000 */
[----:B------:R-:W-:Y:S01]  /*1fec0*/  UMOV UR28, UR36 ;  /* 0x00000024001c7c82 */ /* 0x000fe20008000000 */
[----:B------:R-:W-:Y:S01]  /*1fed0*/  UMOV UR49, UR33 ;  /* 0x0000002100317c82 */ /* 0x000fe20008000000 */
[----:B------:R4:W-:Y:S01]  /*1fee0*/  UTMALDG.3D [UR24], [UR14], desc[UR6] ;  /* 0x000006180e0075b4 */ /* 0x0009e20008011000 */
[----:B------:R-:W-:Y:S01]  /*1fef0*/  UMOV UR51, UR35 ;  /* 0x0000002300337c82 */ /* 0x000fe20008000000 */
[----:B------:R-:W-:Y:S01]  /*1ff00*/  UMOV UR52, UR36 ;  /* 0x0000002400347c82 */ /* 0x000fe20008000000 */
[----:B------:R0:W-:Y:S01]  /*1ff10*/  UTMALDG.3D [UR32], [UR14], desc[UR6] ;  /* 0x000006200e0075b4 */ /* 0x0001e20008011000 */
[----:B------:R-:W-:Y:S01]  /*1ff20*/  UTMALDG.3D [UR48], [UR14], desc[UR6] ;  /* 0x000006300e0075b4 */ /* 0x000fe20008011000 */
[----:B------:R3:W-:Y:S01]  /*1ff30*/  UTMALDG.3D [UR16], [UR14], desc[UR6] ;  /* 0x000006100e0075b4 */ /* 0x0007e20008011000 */
[----:B----4-:R-:W-:-:S02]  /*1ff40*/  R2UR UR26, R4 ;  /* 0x00000000041a72ca */ /* 0x010fc400000e0000 */
[----:B------:R-:W4:Y:S01]  /*1ff50*/  LDL R4, [R1+0x18] ;  /* 0x0000180001047983 */ /* 0x000f220000100800 */
[----:B--2---:R-:W-:-:S03]  /*1ff60*/  R2UR UR42, R19 ;  /* 0x00000000132a72ca */ /* 0x004fc600000e0000 */
[----:B------:R-:W2:Y:S01]  /*1ff70*/  LDL R19, [R1+0x10] ;  /* 0x0000100001137983 */ /* 0x000ea20000100800 */
[----:B0-----:R-:W-:-:S03]  /*1ff80*/  R2UR UR34, R5 ;  /* 0x00000000052272ca */ /* 0x001fc600000e0000 */
[----:B------:R-:W2:Y:S01]  /*1ff90*/  LDL R5, [R1+0xc] ;  /* 0x00000c0001057983 */ /* 0x000ea20000100800 */
[----:B---3--:R-:W-:-:S03]  /*1ffa0*/  R2UR UR18, R2 ;  /* 0x00000000021272ca */ /* 0x008fc600000e0000 */
[----:B------:R-:W3:Y:S01]  /*1ffb0*/  LDL R2, [R1+0x14] ;  /* 0x0000140001027983 */ /* 0x000ee20000100800 */
[----:B------:R-:W-:Y:S02]  /*1ffc0*/  UIADD3 UR8, UR4, 0x2400, URZ ;  /* 0x0000240004087890 */ /* 0x000fe4000fffe03f */
[----:B------:R-:W-:-:S07]  /*1ffd0*/  UIADD3 UR24, UR4, 0x2800, URZ ;  /* 0x0000280004187890 */ /* 0x000fce000fffe03f */
[----:B------:R4:W-:Y:S02]  /*1ffe0*/  UTMALDG.3D [UR8], [UR14], desc[UR6] ;  /* 0x000006080e0075b4 */ /* 0x0009e40008011000 */
[----:B------:R-:W-:Y:S01]  /*1fff0*/  UTMALDG.3D [UR24], [UR14], desc[UR6] ;  /* 0x000006180e0075b4 */ /* 0x000fe20008011000 */
[----:B------:R-:W-:Y:S01]  /*20000*/  UIADD3 UR40, UR4, 0x2c00, URZ ;  /* 0x00002c0004287890 */ /* 0x000fe2000fffe03f */
[----:B------:R-:W-:Y:S01]  /*20010*/  UMOV UR41, UR33 ;  /* 0x0000002100297c82 */ /* 0x000fe20008000000 */
[----:B------:R-:W-:Y:S01]  /*20020*/  UMOV UR43, UR35 ;  /* 0x00000023002b7c82 */ /* 0x000fe20008000000 */
[----:B------:R-:W-:-:S06]  /*20030*/  UMOV UR44, UR36 ;  /* 0x00000024002c7c82 */ /* 0x000fcc0008000000 */
[----:B------:R0:W-:Y:S01]  /*20040*/  UTMALDG.3D [UR40], [UR14], desc[UR6] ;  /* 0x000006280e0075b4 */ /* 0x0001e20008011000 */
[----:B----4-:R-:W-:Y:S02]  /*20050*/  R2UR UR10, R4 ;  /* 0x00000000040a72ca */ /* 0x010fe400000e0000 */
[----:B------:R-:W4:Y:S01]  /*20060*/  LDL R4, [R1+0x4] ;  /* 0x0000040001047983 */ /* 0x000f220000100800 */
[----:B--2---:R-:W-:Y:S02]  /*20070*/  R2UR UR50, R19 ;  /* 0x00000000133272ca */ /* 0x004fe400000e0000 */
[----:B0-----:R-:W-:Y:S02]  /*20080*/  R2UR UR42, R5 ;  /* 0x00000000052a72ca */ /* 0x001fe400000e0000 */
[----:B---3--:R-:W-:Y:S02]  /*20090*/  R2UR UR26, R2 ;  /* 0x00000000021a72ca */ /* 0x008fe400000e0000 */
[----:B------:R-:W2:Y:S04]  /*200a0*/  LDL R2, [R1+0x8] ;  /* 0x0000080001027983 */ /* 0x000ea80000100800 */
[----:B------:R-:W3:Y:S04]  /*200b0*/  LDL.LU R19, [R1+0x214] ;  /* 0x0002140001137983 */ /* 0x000ee80000300800 */
[----:B------:R-:W3:Y:S01]  /*200c0*/  LDL R5, [R1] ;  /* 0x0000000001057983 */ /* 0x000ee20000100800 */
[----:B------:R-:W-:-:S02]  /*200d0*/  UIADD3 UR32, UR4, 0x3000, URZ ;  /* 0x0000300004207890 */ /* 0x000fc4000fffe03f */
[----:B------:R-:W-:Y:S02]  /*200e0*/  UIADD3 UR16, UR4, 0x3400, URZ ;  /* 0x0000340004107890 */ /* 0x000fe4000fffe03f */
[----:B------:R-:W-:-:S05]  /*200f0*/  UIADD3 UR8, UR4, 0x3800, URZ ;  /* 0x0000380004087890 */ /* 0x000fca000fffe03f */
[----:B------:R-:W-:Y:S02]  /*20100*/  UTMALDG.3D [UR32], [UR14], desc[UR6] ;  /* 0x000006200e0075b4 */ /* 0x000fe40008011000 */
[----:B------:R-:W-:Y:S02]  /*20110*/  UTMALDG.3D [UR16], [UR14], desc[UR6] ;  /* 0x000006100e0075b4 */ /* 0x000fe40008011000 */
[----:B------:R4:W-:Y:S02]  /*20120*/  UTMALDG.3D [UR8], [UR14], desc[UR6] ;  /* 0x000006080e0075b4 */ /* 0x0009e40008011000 */
[----:B----4-:R-:W-:Y:S02]  /*20130*/  R2UR UR10, R4 ;  /* 0x00000000040a72ca */ /* 0x010fe400000e0000 */
[----:B--2---:R-:W-:Y:S02]  /*20140*/  R2UR UR18, R2 ;  /* 0x00000000021272ca */ /* 0x004fe400000e0000 */
[----:B------:R-:W2:Y:S04]  /*20150*/  LDL.LU R2, [R1+0x210] ;  /* 0x0002100001027983 */ /* 0x000ea80000300800 */
[----:B------:R-:W4:Y:S01]  /*20160*/  LDL.LU R4, [R1+0x20c] ;  /* 0x00020c0001047983 */ /* 0x000f220000300800 */
[----:B---3--:R-:W-:-:S03]  /*20170*/  R2UR UR34, R5 ;  /* 0x00000000052272ca */ /* 0x008fc600000e0000 */
[----:B------:R-:W3:Y:S01]  /*20180*/  LDL.LU R5, [R1+0x208] ;  /* 0x0002080001057983 */ /* 0x000ee20000300800 */
[----:B------:R-:W-:Y:S02]  /*20190*/  UIADD3 UR24, UR4, 0x3c00, URZ ;  /* 0x00003c0004187890 */ /* 0x000fe4000fffe03f */
[----:B------:R-:W-:Y:S02]  /*201a0*/  UIADD3 UR48, UR4, 0x4000, URZ ;  /* 0x0000400004307890 */ /* 0x000fe4000fffe03f */
[----:B------:R-:W-:Y:S02]  /*201b0*/  UIADD3 UR40, UR4, 0x4400, URZ ;  /* 0x0000440004287890 */ /* 0x000fe4000fffe03f */
[----:B------:R-:W-:Y:S02]  /*201c0*/  UIADD3 UR16, UR4, 0x4800, URZ ;  /* 0x0000480004107890 */ /* 0x000fe4000fffe03f */
[----:B------:R-:W-:Y:S01]  /*201d0*/  UIADD3 UR8, UR4, 0x4c00, URZ ;  /* 0x00004c0004087890 */ /* 0x000fe2000fffe03f */
[----:B------:R0:W-:Y:S01]  /*201e0*/  UTMALDG.3D [UR24], [UR14], desc[UR6] ;  /* 0x000006180e0075b4 */ /* 0x0001e20008011000 */
[----:B------:R-:W-:Y:S01]  /*201f0*/  UIADD3 UR32, UR4, 0x5000, URZ ;  /* 0x0000500004207890 */ /* 0x000fe2000fffe03f */
[----:B------:R1:W-:Y:S02]  /*20200*/  UTMALDG.3D [UR48], [UR14], desc[UR6] ;  /* 0x000006300e0075b4 */ /* 0x0003e40008011000 */
[----:B------:R1:W-:Y:S01]  /*20210*/  UTMALDG.3D [UR40], [UR14], desc[UR6] ;  /* 0x000006280e0075b4 */ /* 0x0003e20008011000 */
[----:B0-----:R-:W-:Y:S01]  /*20220*/  R2UR UR26, R7 ;  /* 0x00000000071a72ca */ /* 0x001fe200000e0000 */
[----:B------:R0:W-:Y:S01]  /*20230*/  UTMALDG.3D [UR16], [UR14], desc[UR6] ;  /* 0x000006100e0075b4 */ /* 0x0001e20008011000 */
[----:B------:R-:W-:Y:S01]  /*20240*/  UIADD3 UR24, UR4, 0x5400, URZ ;  /* 0x0000540004187890 */ /* 0x000fe2000fffe03f */
[----:B-1----:R-:W-:Y:S01]  /*20250*/  R2UR UR50, R8 ;  /* 0x00000000083272ca */ /* 0x002fe200000e0000 */
[----:B------:R1:W-:Y:S01]  /*20260*/  UTMALDG.3D [UR8], [UR14], desc[UR6] ;  /* 0x000006080e0075b4 */ /* 0x0003e20008011000 */
[----:B------:R-:W-:Y:S01]  /*20270*/  UIADD3 UR48, UR4, 0x5800, URZ ;  /* 0x0000580004307890 */ /* 0x000fe2000fffe03f */
[----:B------:R-:W-:Y:S01]  /*20280*/  R2UR UR42, R11 ;  /* 0x000000000b2a72ca */ /* 0x000fe200000e0000 */
[----:B------:R1:W-:Y:S01]  /*20290*/  UTMALDG.3D [UR32], [UR14], desc[UR6] ;  /* 0x000006200e0075b4 */ /* 0x0003e20008011000 */
[----:B0-----:R-:W-:Y:S01]  /*202a0*/  R2UR UR18, R9 ;  /* 0x00000000091272ca */ /* 0x001fe200000e0000 */
[----:B------:R-:W-:-:S04]  /*202b0*/  UIADD3 UR16, UR4, 0x5c00, URZ ;  /* 0x00005c0004107890 */ /* 0x000fc8000fffe03f */
[----:B------:R0:W-:Y:S01]  /*202c0*/  UTMALDG.3D [UR24], [UR14], desc[UR6] ;  /* 0x000006180e0075b4 */ /* 0x0001e20008011000 */
[----:B-1----:R-:W-:Y:S01]  /*202d0*/  R2UR UR10, R10 ;  /* 0x000000000a0a72ca */ /* 0x002fe200000e0000 */
[----:B------:R-:W-:Y:S01]  /*202e0*/  UIADD3 UR8, UR4, 0x6000, URZ ;  /* 0x0000600004087890 */ /* 0x000fe2000fffe03f */
[----:B------:R-:W-:Y:S01]  /*202f0*/  UTMALDG.3D [UR48], [UR14], desc[UR6] ;  /* 0x000006300e0075b4 */ /* 0x000fe20008011000 */
[----:B------:R-:W-:Y:S01]  /*20300*/  UIADD3 UR40, UR4, 0x6400, URZ ;  /* 0x0000640004287890 */ /* 0x000fe2000fffe03f */
[----:B------:R-:W-:-:S03]  /*20310*/  R2UR UR34, R12 ;  /* 0x000000000c2272ca */ /* 0x000fc600000e0000 */
[----:B------:R1:W-:Y:S01]  /*20320*/  UTMALDG.3D [UR16], [UR14], desc[UR6] ;  /* 0x000006100e0075b4 */ /* 0x0003e20008011000 */
[----:B------:R-:W-:Y:S01]  /*20330*/  UIADD3 UR32, UR4, 0x6800, URZ ;  /* 0x0000680004207890 */ /* 0x000fe2000fffe03f */
[----:B0-----:R-:W-:-:S04]  /*20340*/  R2UR UR26, R13 ;  /* 0x000000000d1a72ca */ /* 0x001fc800000e0000 */
[----:B------:R0:W-:Y:S01]  /*20350*/  UTMALDG.3D [UR8], [UR14], desc[UR6] ;  /* 0x000006080e0075b4 */ /* 0x0001e20008011000 */
[----:B------:R-:W-:Y:S02]  /*20360*/  UIADD3 UR24, UR4, 0x6c00, URZ ;  /* 0x00006c0004187890 */ /* 0x000fe4000fffe03f */
[----:B------:R-:W-:Y:S01]  /*20370*/  UIADD3 UR22, UP0, UR56, 0x1f0, URZ ;  /* 0x000001f038167890 */ /* 0x000fe2000ff1e03f */
[----:B------:R0:W-:Y:S01]  /*20380*/  UTMALDG.3D [UR40], [UR14], desc[UR6] ;  /* 0x000006280e0075b4 */ /* 0x0001e20008011000 */
[----:B-1----:R-:W-:Y:S01]  /*20390*/  R2UR UR18, R14 ;  /* 0x000000000e1272ca */ /* 0x002fe200000e0000 */
[----:B------:R-:W-:Y:S01]  /*203a0*/  UIADD3 UR16, UR4, 0x7000, URZ ;  /* 0x0000700004107890 */ /* 0x000fe2000fffe03f */
[----:B------:R1:W-:Y:S01]  /*203b0*/  UTMALDG.3D [UR32], [UR14], desc[UR6] ;  /* 0x000006200e0075b4 */ /* 0x0003e20008011000 */
[----:B0-----:R-:W-:Y:S01]  /*203c0*/  R2UR UR10, R15 ;  /* 0x000000000f0a72ca */ /* 0x001fe200000e0000 */
[----:B------:R-:W-:Y:S01]  /*203d0*/  UIADD3 UR8, UR4, 0x7400, URZ ;  /* 0x0000740004087890 */ /* 0x000fe2000fffe03f */
[----:B------:R0:W-:Y:S01]  /*203e0*/  UTMALDG.3D [UR24], [UR14], desc[UR6] ;  /* 0x000006180e0075b4 */ /* 0x0001e20008011000 */
[----:B------:R-:W-:-:S07]  /*203f0*/  R2UR UR42, R16 ;  /* 0x00000000102a72ca */ /* 0x000fce00000e0000 */
[----:B------:R0:W-:Y:S01]  /*20400*/  UTMALDG.3D [UR16], [UR14], desc[UR6] ;  /* 0x000006100e0075b4 */ /* 0x0001e20008011000 */
[----:B------:R-:W-:Y:S01]  /*20410*/  UIADD3 UR40, UR4, 0x7800, URZ ;  /* 0x0000780004287890 */ /* 0x000fe2000fffe03f */
[----:B-1----:R-:W-:Y:S01]  /*20420*/  R2UR UR34, R17 ;  /* 0x00000000112272ca */ /* 0x002fe200000e0000 */
[----:B------:R1:W-:Y:S01]  /*20430*/  UTMALDG.3D [UR8], [UR14], desc[UR6] ;  /* 0x000006080e0075b4 */ /* 0x0003e20008011000 */
[----:B------:R-:W-:Y:S01]  /*20440*/  UIADD3 UR32, UR4, 0x7c00, URZ ;  /* 0x00007c0004207890 */ /* 0x000fe2000fffe03f */
[----:B------:R-:W-:Y:S02]  /*20450*/  IADD3 R6, R6, 0x1, RZ ;  /* 0x0000000106067810 */ /* 0x000fe40007ffe0ff */
[----:B0-----:R-:W-:Y:S01]  /*20460*/  R2UR UR26, R18 ;  /* 0x00000000121a72ca */ /* 0x001fe200000e0000 */
[----:B------:R-:W-:Y:S02]  /*20470*/  UIADD3 UR24, UR4, 0x8000, URZ ;  /* 0x0000800004187890 */ /* 0x000fe4000fffe03f */
[----:B------:R-:W-:Y:S01]  /*20480*/  UIADD3.X UR23, URZ, UR57, URZ, UP0, !UPT ;  /* 0x000000393f177290 */ /* 0x000fe200087fe43f */
[----:B------:R-:W-:Y:S01]  /*20490*/  R2UR UR18, R19 ;  /* 0x00000000131272ca */ /* 0x000fe200000e0000 */
[----:B------:R-:W-:Y:S01]  /*204a0*/  UIADD3 UR16, UR4, 0x8400, URZ ;  /* 0x0000840004107890 */ /* 0x000fe2000fffe03f */
[----:B------:R-:W-:Y:S01]  /*204b0*/  ISETP.NE.AND P0, PT, R6, 0x3, PT ;  /* 0x000000030600780c */ /* 0x000fe20003f05270 */
[----:B------:R0:W-:Y:S01]  /*204c0*/  UTMALDG.3D [UR40], [UR14], desc[UR6] ;  /* 0x000006280e0075b4 */ /* 0x0001e20008011000 */
[----:B-1----:R-:W-:-:S02]  /*204d0*/  UIADD3 UR8, UR4, 0x18800, URZ ;  /* 0x0001880004087890 */ /* 0x002fc4000fffe03f */
[----:B------:R-:W-:Y:S01]  /*204e0*/  SEL R20, RZ, 0x1, P0 ;  /* 0x00000001ff147807 */ /* 0x000fe20000000000 */
[----:B------:R-:W-:Y:S01]  /*204f0*/  UMOV UR10, UR35 ;  /* 0x00000023000a7c82 */ /* 0x000fe20008000000 */
[----:B------:R0:W-:Y:S01]  /*20500*/  UTMALDG.3D [UR32], [UR14], desc[UR6] ;  /* 0x000006200e0075b4 */ /* 0x0001e20008011000 */
[----:B------:R-:W-:Y:S02]  /*20510*/  IADD3 R3, R3, 0x20, RZ ;  /* 0x0000002003037810 */ /* 0x000fe40007ffe0ff */
[----:B------:R-:W-:Y:S01]  /*20520*/  SEL R6, R6, RZ, P0 ;  /* 0x000000ff06067207 */ /* 0x000fe20000000000 */
[----:B------:R0:W-:Y:S01]  /*20530*/  UTMALDG.3D [UR24], [UR14], desc[UR6] ;  /* 0x000006180e0075b4 */ /* 0x0001e20008011000 */
[----:B------:R0:W-:Y:S01]  /*20540*/  UTMALDG.3D [UR16], [UR14], desc[UR6] ;  /* 0x000006100e0075b4 */ /* 0x0001e20008011000 */
[----:B--2---:R-:W-:Y:S01]  /*20550*/  R2UR UR11, R2 ;  /* 0x00000000020b72ca */ /* 0x004fe200000e0000 */
[----:B----4-:R-:W-:-:S05]  /*20560*/  VIADD R4, R4, 0xffffffff ;  /* 0xffffffff04047836 */ /* 0x010fca0000000000 */
[----:B------:R-:W-:-:S07]  /*20570*/  ISETP.GT.AND P1, PT, R4, 0x1, PT ;  /* 0x000000010400780c */ /* 0x000fce0003f24270 */
[----:B------:R0:W-:Y:S01]  /*20580*/  UTMALDG.3D [UR8], [UR22], desc[UR6] ;  /* 0x00000608160075b4 */ /* 0x0001e20008011000 */
[----:B---3--:R-:W-:-:S05]  /*20590*/  LOP3.LUT R5, R5, R20, RZ, 0x3c, !PT ;  /* 0x0000001405057212 */ /* 0x008fca00078e3cff */
[----:B0-----:R-:W-:Y:S05]  /*205a0*/  @P1 BRA `(.L_x_564) ;  /* 0xfffffff400141947 */ /* 0x001fea000383ffff */
.L_x_558:
[----:B------:R-:W-:Y:S05]  /*205b0*/  BSYNC B6 ;  /* 0x0000000000067941 */ /* 0x000fea0003800000 */
.L_x_557:
[----:B------:R-:W2:Y:S01]  /*205c0*/  LDL.LU R15, [R1+0x5c] ;  /* 0x00005c00010f7983 */ /* 0x000ea20000300800 */
[----:B------:R-:W-:Y:S01]  /*205d0*/  UISETP.GE.U32.AND UP0, UPT, UR45, 0x3, UPT ;  /* 0x000000032d00788c */ /* 0x000fe2000bf06070 */
[----:B------:R-:W-:Y:S02]  /*205e0*/  ULDC.64 UR4, c[0x0][0x650] ;  /* 0x0001940000047ab9 */ /* 0x000fe40000000a00 */
[----:B------:R-:W3:Y:S04]  /*205f0*/  LDL.LU R16, [R1+0x58] ;  /* 0x0000580001107983 */ /* 0x000ee80000300800 */
[----:B------:R-:W4:Y:S04]  /*20600*/  LDL.LU R17, [R1+0x50] ;  /* 0x0000500001117983 */ /* 0x000f280000300800 */
[----:B------:R-:W5:Y:S04]  /*20610*/  LDL.LU R18, [R1+0x200] ;  /* 0x0002000001127983 */ /* 0x000f680000300800 */
[----:B------:R-:W4:Y:S01]  /*20620*/  LDL.LU R19, [R1+0x204] ;  /* 0x0002040001137983 */ /* 0x000f220000300800 */
[----:B------:R-:W-:Y:S01]  /*20630*/  PLOP3.LUT P1, PT, PT, PT, UP0, 0x80, 0x0 ;  /* 0x000000000000781c */ /* 0x000fe20003f2f008 */
[----:B------:R-:W-:Y:S01]  /*20640*/  BSSY B0, `(.L_x_565) ;  /* 0x000007a000007945 */ /* 0x000fe20003800000 */
[----:B--2---:R-:W-:Y:S01]  /*20650*/  LOP3.LUT P0, RZ, R15, 0xff, RZ, 0xc0, !PT ;  /* 0x000000ff0fff7812 */ /* 0x004fe2000780c0ff */
[----:B---3--:R-:W-:-:S02]  /*20660*/  VIADD R5, R16, UR45 ;  /* 0x0000002d10057c36 */ /* 0x008fc40008000000 */
[----:B------:R-:W-:-:S10]  /*20670*/  IMAD.MOV.U32 R16, RZ, RZ, -0x1 ;  /* 0xffffffffff107424 */ /* 0x000fd400078e00ff */
[----:B0-----:R-:W0:Y:S01]  /*20680*/  @P0 S2R R3, SR_CgaCtaId ;  /* 0x0000000000030919 */ /* 0x001e220000008800 */
[----:B------:R-:W-:-:S04]  /*20690*/  @P0 MOV R0, 0x400 ;  /* 0x0000040000000802 */ /* 0x000fc80000000f00 */
[----:B0-----:R-:W-:Y:S01]  /*206a0*/  @P0 LEA R0, R3, R0, 0x18 ;  /* 0x0000000003000211 */ /* 0x001fe200078ec0ff */
[----:B------:R-:W-:-:S03]  /*206b0*/  IMAD.WIDE.U32 R2, R5, -0x55555555, RZ ;  /* 0xaaaaaaab05027825 */ /* 0x000fc600078e00ff */
[----:B------:R0:W-:Y:S01]  /*206c0*/  @P0 SYNCS.ARRIVE.TRANS64.A1T0 RZ, [R0+URZ+0x48], RZ ;  /* 0x000048ff00ff09a7 */ /* 0x0001e2000810003f */
[----:B------:R-:W-:Y:S02]  /*206d0*/  ISETP.GT.U32.AND P0, PT, R5, 0x2, PT ;  /* 0x000000020500780c */ /* 0x000fe40003f04070 */
[----:B------:R-:W-:Y:S02]  /*206e0*/  SHF.R.U32.HI R2, RZ, 0x1, R3 ;  /* 0x00000001ff027819 */ /* 0x000fe40000011603 */
[----:B0-----:R-:W-:-:S03]  /*206f0*/  MOV R0, UR45 ;  /* 0x0000002d00007c02 */ /* 0x001fc60008000f00 */
[----:B------:R-:W-:Y:S01]  /*20700*/  IMAD R3, R2, -0x3, R5 ;  /* 0xfffffffd02037824 */ /* 0x000fe200078e0205 */
[----:B------:R-:W-:-:S04]  /*20710*/  ISETP.LT.U32.AND P0, PT, R0, 0x3, P0 ;  /* 0x000000030000780c */ /* 0x000fc80000701070 */
[----:B------:R-:W-:Y:S02]  /*20720*/  SEL R0, RZ, 0x1, !P0 ;  /* 0x00000001ff007807 */ /* 0x000fe40004000000 */
[----:B----4-:R-:W-:Y:S02]  /*20730*/  IADD3 R19, P0, R19, UR58, RZ ;  /* 0x0000003a13137c10 */ /* 0x010fe4000ff1e0ff */
[----:B------:R-:W-:Y:S02]  /*20740*/  LOP3.LUT R17, R17, R0, RZ, 0x3c, !PT ;  /* 0x0000000011117212 */ /* 0x000fe400078e3cff */
[----:B-----5:R-:W-:Y:S01]  /*20750*/  IADD3.X R18, R18, UR46, RZ, P0, !PT ;  /* 0x0000002e12127c10 */ /* 0x020fe200087fe4ff */
[----:B------:R-:W-:Y:S01]  /*20760*/  STL [R1+0x204], R19 ;  /* 0x0002041301007387 */ /* 0x000fe20000100800 */
[--C-:B------:R-:W-:Y:S02]  /*20770*/  @P1 LOP3.LUT R17, R17, 0x1, R2.reuse, 0x78, !PT ;  /* 0x0000000111111812 */ /* 0x100fe400078e7802 */
[----:B------:R-:W-:Y:S01]  /*20780*/  PRMT R2, RZ, 0x7610, R2 ;  /* 0x00007610ff027816 */ /* 0x000fe20000000002 */
[----:B------:R-:W-:Y:S01]  /*20790*/  STL [R1+0x200], R18 ;  /* 0x0002001201007387 */ /* 0x000fe20000100800 */
[----:B------:R-:W-:-:S02]  /*207a0*/  ISETP.GE.U32.AND P0, PT, R19, UR4, PT ;  /* 0x0000000413007c0c */ /* 0x000fc4000bf06070 */
[----:B------:R-:W-:Y:S01]  /*207b0*/  PRMT R0, RZ, 0x7610, R0 ;  /* 0x00007610ff007816 */ /* 0x000fe20000000000 */
[----:B------:R0:W-:Y:S01]  /*207c0*/  STL [R1+0x58], R3 ;  /* 0x0000580301007387 */ /* 0x0001e20000100800 */
[----:B------:R-:W-:-:S03]  /*207d0*/  ISETP.GE.U32.AND.EX P0, PT, R18, UR5, PT, P0 ;  /* 0x0000000512007c0c */ /* 0x000fc6000bf06100 */
[----:B------:R1:W-:Y:S01]  /*207e0*/  STL [R1+0x50], R17 ;  /* 0x0000501101007387 */ /* 0x0003e20000100800 */
[----:B0-----:R-:W-:Y:S01]  /*207f0*/  IMAD.MOV.U32 R3, RZ, RZ, -0x1 ;  /* 0xffffffffff037424 */ /* 0x001fe200078e00ff */
[----:B-1----:R-:W-:-:S04]  /*20800*/  MOV R17, 0xffffffff ;  /* 0xffffffff00117802 */ /* 0x002fc80000000f00 */
[----:B------:R0:W-:Y:S04]  /*20810*/  STL [R1+0x48], R3 ;  /* 0x0000480301007387 */ /* 0x0001e80000100800 */
[----:B------:R0:W-:Y:S01]  /*20820*/  STL.S16 [R1+0x5c], R2 ;  /* 0x00005c0201007387 */ /* 0x0001e20000100600 */
[----:B------:R-:W-:Y:S05]  /*20830*/  @P0 BRA `(.L_x_566) ;  /* 0x0000000400680947 */ /* 0x000fea0003800000 */
[----:B------:R-:W1:Y:S01]  /*20840*/  S2R R0, SR_CTAID.X ;  /* 0x0000000000007919 */ /* 0x000e620000002500 */
[----:B------:R-:W-:Y:S01]  /*20850*/  ULDC UR4, c[0x0][0x150] ;  /* 0x0000540000047ab9 */ /* 0x000fe20000000800 */
[----:B0-----:R-:W0:Y:S01]  /*20860*/  LDC R3, c[0x0][0x144] ;  /* 0x00005100ff037b82 */ /* 0x001e220000000800 */
[----:B------:R-:W-:Y:S01]  /*20870*/  UISETP.NE.AND UP0, UPT, UR55, URZ, UPT ;  /* 0x0000003f3700728c */ /* 0x000fe2000bf05270 */
[----:B------:R-:W2:Y:S01]  /*20880*/  S2R R5, SR_CTAID.Y ;  /* 0x0000000000057919 */ /* 0x000ea20000002600 */
[----:B------:R-:W-:-:S04]  /*20890*/  ULDC UR7, c[0x0][0x630] ;  /* 0x00018c0000077ab9 */ /* 0x000fc80000000800 */
[----:B------:R-:W-:Y:S01]  /*208a0*/  PLOP3.LUT P0, PT, PT, PT, UP0, 0x80, 0x0 ;  /* 0x000000000000781c */ /* 0x000fe20003f0f008 */
[----:B------:R-:W3:Y:S01]  /*208b0*/  LDC R8, c[0x0][0x148] ;  /* 0x00005200ff087b82 */ /* 0x000ee20000000800 */
[----:B-1----:R-:W-:Y:S02]  /*208c0*/  I2FP.F32.U32 R2, R0 ;  /* 0x0000000000027245 */ /* 0x002fe40000201000 */
[----:B--2---:R-:W-:-:S03]  /*208d0*/  I2FP.F32.U32 R4, R5 ;  /* 0x0000000500047245 */ /* 0x004fc60000201000 */
[----:B------:R-:W-:Y:S01]  /*208e0*/  FMUL R2, R2, UR4 ;  /* 0x0000000402027c20 */ /* 0x000fe20008400000 */
[----:B------:R-:W-:Y:S02]  /*208f0*/  ULDC UR4, c[0x0][0x154] ;  /* 0x0000550000047ab9 */ /* 0x000fe40000000800 */
[----:B------:R-:W-:Y:S01]  /*20900*/  FMUL R6, R4, UR4 ;  /* 0x0000000404067c20 */ /* 0x000fe20008400000 */
[----:B------:R-:W-:Y:S02]  /*20910*/  ULDC.64 UR4, c[0x0][0x628] ;  /* 0x00018a0000047ab9 */ /* 0x000fe40000000a00 */
[----:B------:R-:W1:Y:S08]  /*20920*/  F2I.U32.TRUNC.NTZ R2, R2 ;  /* 0x0000000200027305 */ /* 0x000e70000020f000 */
[----:B------:R-:W2:Y:S01]  /*20930*/  F2I.U32.TRUNC.NTZ R6, R6 ;  /* 0x0000000600067305 */ /* 0x000ea2000020f000 */
[----:B-1----:R-:W-:-:S02]  /*20940*/  IADD3 R4, -R2, RZ, RZ ;  /* 0x000000ff02047210 */ /* 0x002fc40007ffe1ff */
[----:B------:R-:W-:-:S03]  /*20950*/  MOV R2, R19 ;  /* 0x0000001300027202 */ /* 0x000fc60000000f00 */
[----:B0-----:R-:W-:Y:S02]  /*20960*/  IMAD R0, R3, R4, R0 ;  /* 0x0000000403007224 */ /* 0x001fe400078e0200 */
[----:B--2---:R-:W-:-:S04]  /*20970*/  IMAD.MOV R3, RZ, RZ, -R6 ;  /* 0x000000ffff037224 */ /* 0x004fc800078e0a06 */
[----:B---3--:R-:W-:Y:S01]  /*20980*/  @P0 IMAD R0, R8, R3, R5 ;  /* 0x0000000308000224 */ /* 0x008fe200078e0205 */
[----:B------:R-:W-:Y:S01]  /*20990*/  ISETP.NE.U32.AND P0, PT, RZ, UR4, PT ;  /* 0x00000004ff007c0c */ /* 0x000fe2000bf05070 */
[----:B------:R-:W-:-:S03]  /*209a0*/  IMAD.MOV.U32 R3, RZ, RZ, R18 ;  /* 0x000000ffff037224 */ /* 0x000fc600078e0012 */
[----:B------:R-:W-:-:S13]  /*209b0*/  ISETP.NE.AND.EX P0, PT, RZ, UR5, PT, P0 ;  /* 0x00000005ff007c0c */ /* 0x000fda000bf05300 */
[----:B------:R-:W-:Y:S05]  /*209c0*/  @!P0 BRA `(.L_x_567) ;  /* 0x0000000000288947 */ /* 0x000fea0003800000 */
[----:B------:R-:W-:Y:S02]  /*209d0*/  ULDC UR6, c[0x0][0x634] ;  /* 0x00018d0000067ab9 */ /* 0x000fe40000000800 */
[----:B------:R-:W-:-:S04]  /*209e0*/  IADD3 R3, P0, R19, UR6, RZ ;  /* 0x0000000613037c10 */ /* 0x000fc8000ff1e0ff */
[----:B------:R-:W-:-:S05]  /*209f0*/  IADD3.X R7, RZ, R18, RZ, P0, !PT ;  /* 0x00000012ff077210 */ /* 0x000fca00007fe4ff */
[----:B------:R-:W-:-:S04]  /*20a00*/  IMAD.WIDE.U32 R4, R7, UR4, RZ ;  /* 0x0000000407047c25 */ /* 0x000fc8000f8e00ff */
[----:B------:R-:W-:-:S04]  /*20a10*/  IMAD.WIDE.U32 R4, P0, R3, UR5, R4 ;  /* 0x0000000503047c25 */ /* 0x000fc8000f800004 */
[----:B------:R-:W-:Y:S01]  /*20a20*/  IMAD.WIDE.U32 R2, R3, UR4, RZ ;  /* 0x0000000403027c25 */ /* 0x000fe2000f8e00ff */
[----:B------:R-:W-:-:S04]  /*20a30*/  MOV R2, R5 ;  /* 0x0000000500027202 */ /* 0x000fc80000000f00 */
[----:B------:R-:W-:Y:S01]  /*20a40*/  IADD3 RZ, P1, R3, R4, RZ ;  /* 0x0000000403ff7210 */ /* 0x000fe20007f3e0ff */
[----:B------:R-:W-:-:S04]  /*20a50*/  IMAD.X R3, RZ, RZ, RZ, P0 ;  /* 0x000000ffff037224 */ /* 0x000fc800000e06ff */
[----:B------:R-:W-:-:S08]  /*20a60*/  IMAD.WIDE.U32.X R2, R7, UR5, R2, P1 ;  /* 0x0000000507027c25 */ /* 0x000fd000088e0402 */
.L_x_567:
[--C-:B------:R-:W-:Y:S01]  /*20a70*/  SHF.R.U64 R6, R2, UR7, R3.reuse ;  /* 0x0000000702067c19 */ /* 0x100fe20008001203 */
[----:B------:R-:W-:Y:S01]  /*20a80*/  ULDC.64 UR4, c[0x0][0x620] ;  /* 0x0001880000047ab9 */ /* 0x000fe20000000a00 */
[----:B------:R-:W-:Y:S01]  /*20a90*/  SHF.R.U32.HI R2, RZ, UR7, R3 ;  /* 0x00000007ff027c19 */ /* 0x000fe20008011603 */
[----:B------:R-:W-:Y:S01]  /*20aa0*/  IMAD.MOV.U32 R3, RZ, RZ, R18 ;  /* 0x000000ffff037224 */ /* 0x000fe200078e0012 */
[----:B------:R-:W-:Y:S01]  /*20ab0*/  IADD3 R7, P0, RZ, -R6, RZ ;  /* 0x80000006ff077210 */ /* 0x000fe20007f1e0ff */
[----:B------:R-:W-:-:S04]  /*20ac0*/  ULDC.64 UR6, c[0x0][0x640] ;  /* 0x0001900000067ab9 */ /* 0x000fc80000000a00 */
[----:B------:R-:W-:Y:S01]  /*20ad0*/  IMAD.X R2, RZ, RZ, ~R2, P0 ;  /* 0x000000ffff027224 */ /* 0x000fe200000e0e02 */
[----:B------:R-:W-:-:S03]  /*20ae0*/  ISETP.NE.U32.AND P0, PT, RZ, UR6, PT ;  /* 0x00000006ff007c0c */ /* 0x000fc6000bf05070 */
[----:B------:R-:W-:Y:S01]  /*20af0*/  IMAD R2, R2, UR4, RZ ;  /* 0x0000000402027c24 */ /* 0x000fe2000f8e02ff */
[----:B------:R-:W-:-:S03]  /*20b00*/  ISETP.NE.AND.EX P0, PT, RZ, UR7, PT, P0 ;  /* 0x00000007ff007c0c */ /* 0x000fc6000bf05300 */
[----:B------:R-:W-:Y:S01]  /*20b10*/  IMAD R5, R7, UR5, R2 ;  /* 0x0000000507057c24 */ /* 0x000fe2000f8e0202 */
[----:B------:R-:W-:-:S05]  /*20b20*/  MOV R2, R19 ;  /* 0x0000001300027202 */ /* 0x000fca0000000f00 */
[----:B------:R-:W-:Y:S01]  /*20b30*/  IMAD.WIDE.U32 R2, R7, UR4, R2 ;  /* 0x0000000407027c25 */ /* 0x000fe2000f8e0002 */
[----:B------:R-:W-:-:S04]  /*20b40*/  ULDC UR4, c[0x0][0x618] ;  /* 0x0001860000047ab9 */ /* 0x000fc80000000800 */
[----:B------:R-:W-:-:S04]  /*20b50*/  IADD3 R3, R3, R5, RZ ;  /* 0x0000000503037210 */ /* 0x000fc80007ffe0ff */
[--C-:B------:R-:W-:Y:S02]  /*20b60*/  SHF.R.U64 R7, R2, UR4, R3.reuse ;  /* 0x0000000402077c19 */ /* 0x100fe40008001203 */
[----:B------:R-:W-:Y:S01]  /*20b70*/  SHF.R.U32.HI R2, RZ, UR4, R3 ;  /* 0x00000004ff027c19 */ /* 0x000fe20008011603 */
[----:B------:R-:W-:-:S03]  /*20b80*/  ULDC UR4, c[0x0][0x608] ;  /* 0x0001820000047ab9 */ /* 0x000fc60000000800 */
[--C-:B------:R-:W-:Y:S02]  /*20b90*/  SHF.R.U64 R8, R7, UR4, R2.reuse ;  /* 0x0000000407087c19 */ /* 0x100fe40008001202 */
[----:B------:R-:W-:Y:S01]  /*20ba0*/  SHF.R.U32.HI R3, RZ, UR4, R2 ;  /* 0x00000004ff037c19 */ /* 0x000fe20008011602 */
[----:B------:R-:W-:-:S03]  /*20bb0*/  ULDC UR4, c[0x0][0x658] ;  /* 0x0001960000047ab9 */ /* 0x000fc60000000800 */
[--C-:B------:R-:W-:Y:S02]  /*20bc0*/  SHF.R.U64 R9, R8, UR4, R3.reuse ;  /* 0x0000000408097c19 */ /* 0x100fe40008001203 */
[----:B------:R-:W-:-:S03]  /*20bd0*/  SHF.R.U32.HI R11, RZ, UR4, R3 ;  /* 0x00000004ff0b7c19 */ /* 0x000fc60008011603 */
[----:B------:R-:W-:Y:S01]  /*20be0*/  IMAD.MOV.U32 R2, RZ, RZ, R9 ;  /* 0x000000ffff027224 */ /* 0x000fe200078e0009 */
[----:B------:R-:W-:Y:S01]  /*20bf0*/  MOV R3, R11 ;  /* 0x0000000b00037202 */ /* 0x000fe20000000f00 */
[----:B------:R-:W-:Y:S06]  /*20c00*/  @!P0 BRA `(.L_x_568) ;  /* 0x0000000000288947 */ /* 0x000fec0003800000 */
[----:B------:R-:W-:Y:S02]  /*20c10*/  ULDC UR4, c[0x0][0x64c] ;  /* 0x0001930000047ab9 */ /* 0x000fe40000000800 */
[----:B------:R-:W-:-:S05]  /*20c20*/  IADD3 R3, P0, R9, UR4, RZ ;  /* 0x0000000409037c10 */ /* 0x000fca000ff1e0ff */
[----:B------:R-:W-:-:S04]  /*20c30*/  IMAD.X R11, RZ, RZ, R11, P0 ;  /* 0x000000ffff0b7224 */ /* 0x000fc800000e060b */
[----:B------:R-:W-:-:S04]  /*20c40*/  IMAD.WIDE.U32 R4, R11, UR6, RZ ;  /* 0x000000060b047c25 */ /* 0x000fc8000f8e00ff */
[----:B------:R-:W-:-:S04]  /*20c50*/  IMAD.WIDE.U32 R4, P0, R3, UR7, R4 ;  /* 0x0000000703047c25 */ /* 0x000fc8000f800004 */
[----:B------:R-:W-:-:S04]  /*20c60*/  IMAD.WIDE.U32 R2, R3, UR6, RZ ;  /* 0x0000000603027c25 */ /* 0x000fc8000f8e00ff */
[----:B------:R-:W-:Y:S01]  /*20c70*/  IMAD.MOV.U32 R2, RZ, RZ, R5 ;  /* 0x000000ffff027224 */ /* 0x000fe200078e0005 */
[----:B------:R-:W-:Y:S02]  /*20c80*/  IADD3 RZ, P1, R3, R4, RZ ;  /* 0x0000000403ff7210 */ /* 0x000fe40007f3e0ff */
[----:B------:R-:W-:-:S03]  /*20c90*/  IADD3.X R3, RZ, RZ, RZ, P0, !PT ;  /* 0x000000ffff037210 */ /* 0x000fc600007fe4ff */
[----:B------:R-:W-:-:S08]  /*20ca0*/  IMAD.WIDE.U32.X R2, R11, UR7, R2, P1 ;  /* 0x000000070b027c25 */ /* 0x000fd000088e0402 */
.L_x_568:
[----:B------:R-:W-:Y:S01]  /*20cb0*/  ULDC UR4, c[0x0][0x648] ;  /* 0x0001920000047ab9 */ /* 0x000fe20000000800 */
[----:B------:R1:W-:Y:S01]  /*20cc0*/  STL [R1+0x48], R6 ;  /* 0x0000480601007387 */ /* 0x0003e20000100800 */
[----:B------:R-:W-:Y:S01]  /*20cd0*/  SHF.R.U64 R3, R2, UR4, R3 ;  /* 0x0000000402037c19 */ /* 0x000fe20008001203 */
[----:B------:R-:W-:Y:S01]  /*20ce0*/  ULDC UR4, c[0x0][0x638] ;  /* 0x00018e0000047ab9 */ /* 0x000fe20000000800 */
[----:B------:R-:W-:Y:S01]  /*20cf0*/  LOP3.LUT R8, R8, UR38, RZ, 0xc0, !PT ;  /* 0x0000002608087c12 */ /* 0x000fe2000f8ec0ff */
[----:B------:R-:W-:Y:S01]  /*20d00*/  UISETP.NE.AND UP0, UPT, UR55, URZ, UPT ;  /* 0x0000003f3700728c */ /* 0x000fe2000bf05270 */
[----:B------:R-:W-:-:S03]  /*20d10*/  IADD3 R2, -R3, RZ, RZ ;  /* 0x000000ff03027210 */ /* 0x000fc60007ffe1ff */
[----:B------:R-:W-:Y:S02]  /*20d20*/  IMAD R5, R3, UR37, R8 ;  /* 0x0000002503057c24 */ /* 0x000fe4000f8e0208 */
[----:B------:R-:W-:Y:S01]  /*20d30*/  IMAD R9, R2, UR4, R9 ;  /* 0x0000000402097c24 */ /* 0x000fe2000f8e0209 */
[----:B------:R-:W-:Y:S01]  /*20d40*/  ULDC UR4, c[0x0][0x610] ;  /* 0x0001840000047ab9 */ /* 0x000fe20000000800 */
[----:B------:R-:W-:Y:S01]  /*20d50*/  LOP3.LUT R2, R7, UR39, RZ, 0xc0, !PT ;  /* 0x0000002707027c12 */ /* 0x000fe2000f8ec0ff */
[----:B------:R-:W-:Y:S01]  /*20d60*/  IMAD R0, R5, UR4, R0 ;  /* 0x0000000405007c24 */ /* 0x000fe2000f8e0200 */
[----:B------:R-:W-:Y:S01]  /*20d70*/  ULDC UR4, c[0x0][0x600] ;  /* 0x0001800000047ab9 */ /* 0x000fe20000000800 */
[----:B------:R-:W-:Y:S02]  /*20d80*/  PLOP3.LUT P0, PT, PT, PT, UP0, 0x40, 0x0 ;  /* 0x000000000000781c */ /* 0x000fe40003f0e808 */
[----:B------:R-:W-:Y:S01]  /*20d90*/  IMAD R9, R9, UR4, R2 ;  /* 0x0000000409097c24 */ /* 0x000fe2000f8e0202 */
[----:B------:R-:W-:-:S04]  /*20da0*/  PLOP3.LUT P1, PT, PT, PT, UP0, 0x40, 0x0 ;  /* 0x000000000000781c */ /* 0x000fc80003f2e808 */
[----:B------:R-:W-:Y:S02]  /*20db0*/  SEL R17, R9, R0, P0 ;  /* 0x0000000009117207 */ /* 0x000fe40000000000 */
[----:B------:R-:W-:Y:S01]  /*20dc0*/  SEL R16, R0, R9, P1 ;  /* 0x0000000900107207 */ /* 0x000fe20000800000 */
[----:B-1----:R-:W-:-:S07]  /*20dd0*/  IMAD.MOV.U32 R0, RZ, RZ, 0x1 ;  /* 0x00000001ff007424 */ /* 0x002fce00078e00ff */
.L_x_566:
[----:B------:R-:W-:Y:S05]  /*20de0*/  BSYNC B0 ;  /* 0x0000000000007941 */ /* 0x000fea0003800000 */
.L_x_565:
[----:B------:R-:W-:-:S13]  /*20df0*/  LOP3.LUT P0, RZ, R0, 0xff, RZ, 0xc0, !PT ;  /* 0x000000ff00ff7812 */ /* 0x000fda000780c0ff */
[----:B------:R-:W-:Y:S05]  /*20e00*/  @P0 BRA `(.L_x_569) ;  /* 0xffffffe400580947 */ /* 0x000fea000383ffff */
[----:B------:R-:W-:Y:S05]  /*20e10*/  BSYNC B7 ;  /* 0x0000000000077941 */ /* 0x000fea0003800000 */
.L_x_555:
[----:B------:R-:W-:-:S03]  /*20e20*/  UMOV UR4, 0xffffffff ;  /* 0xffffffff00047882 */ /* 0x000fc60000000000 */
[----:B------:R-:W-:Y:S05]  /*20e30*/  BRA.DIV UR4, `(.L_x_570) ;  /* 0x0000000604347947 */ /* 0x000fea000b800000 */
[----:B------:R-:W-:-:S13]  /*20e40*/  ELECT P6, URZ, PT ;  /* 0x00000000003f782f */ /* 0x000fda00038c0000 */
.L_x_585:
[----:B------:R-:W-:Y:S04]  /*20e50*/  BSSY B0, `(.L_x_571) ;  /* 0x0000027000007945 */ /* 0x000fe80003800000 */
[----:B------:R-:W-:Y:S05]  /*20e60*/  @!P6 BRA `(.L_x_572) ;  /* 0x000000000094e947 */ /* 0x000fea0003800000 */
[----:B------:R-:W-:-:S04]  /*20e70*/  ULOP3.LUT UR4, UR54, 0x2, URZ, 0xfc, !UPT ;  /* 0x0000000236047892 */ /* 0x000fc8000f8efc3f */
[----:B------:R-:W-:-:S06]  /*20e80*/  UISETP.NE.AND UP0, UPT, UR4, 0x3, UPT ;  /* 0x000000030400788c */ /* 0x000fcc000bf05270 */
[----:B------:R-:W-:-:S13]  /*20e90*/  PLOP3.LUT P0, PT, PT, PT, UP0, 0x80, 0x0 ;  /* 0x000000000000781c */ /* 0x000fda0003f0f008 */
[----:B------:R-:W-:Y:S05]  /*20ea0*/  @!P0 BRA `(.L_x_573) ;  /* 0x0000000000048947 */ /* 0x000fea0003800000 */
[----:B------:R-:W-:Y:S01]  /*20eb0*/  BPT.TRAP 0x1 ;  /* 0x000000040000795c */ /* 0x000fe20000300000 */
.L_x_573:
[----:B0-----:R-:W2:Y:S04]  /*20ec0*/  LDL R2, [R1+0x50] ;  /* 0x0000500001027983 */ /* 0x001ea80000100800 */
[----:B------:R-:W3:Y:S01]  /*20ed0*/  LDL R4, [R1+0x58] ;  /* 0x0000580001047983 */ /* 0x000ee20000100800 */
[----:B------:R-:W-:Y:S01]  /*20ee0*/  MOV R0, 0x400 ;  /* 0x0000040000007802 */ /* 0x000fe20000000f00 */
[----:B------:R-:W0:Y:S03]  /*20ef0*/  S2R R3, SR_CgaCtaId ;  /* 0x0000000000037919 */ /* 0x000e260000008800 */
[----:B0-----:R-:W-:-:S04]  /*20f00*/  LEA R0, R3, R0, 0x18 ;  /* 0x0000000003007211 */ /* 0x001fc800078ec0ff */
[----:B------:R-:W-:Y:S02]  /*20f10*/  IADD3 R0, R0, 0x18, RZ ;  /* 0x0000001800007810 */ /* 0x000fe40007ffe0ff */
[----:B--2---:R-:W-:-:S03]  /*20f20*/  SHF.L.U32 R2, R2, 0x1f, RZ ;  /* 0x0000001f02027819 */ /* 0x004fc600000006ff */
[----:B---3--:R-:W-:-:S04]  /*20f30*/  IMAD R3, R4, 0x8, R0 ;  /* 0x0000000804037824 */ /* 0x008fc800078e0200 */
[----:B------:R-:W0:Y:S02]  /*20f40*/  SYNCS.PHASECHK.TRANS64.TRYWAIT P0, [R3+URZ], R2 ;  /* 0x00000002030075a7 */ /* 0x000e24000800017f */
[----:B0-----:R-:W-:Y:S05]  /*20f50*/  @!P0 BRA `(.L_x_574) ;  /* 0x00000004000c8947 */ /* 0x001fea0003800000 */
.L_x_586:
[----:B------:R-:W0:Y:S04]  /*20f60*/  LDL.LU R5, [R1+0x58] ;  /* 0x0000580001057983 */ /* 0x000e280000300800 */
[----:B------:R-:W2:Y:S01]  /*20f70*/  LDL.LU R4, [R1+0x50] ;  /* 0x0000500001047983 */ /* 0x000ea20000300800 */
[----:B0-----:R-:W-:-:S04]  /*20f80*/  IADD3 R2, R5, 0x1, RZ ;  /* 0x0000000105027810 */ /* 0x001fc80007ffe0ff */
[----:B------:R-:W-:-:S04]  /*20f90*/  ISETP.NE.AND P0, PT, R2, 0x3, PT ;  /* 0x000000030200780c */ /* 0x000fc80003f05270 */
[----:B------:R-:W-:Y:S02]  /*20fa0*/  SEL R3, RZ, 0x1, P0 ;  /* 0x00000001ff037807 */ /* 0x000fe40000000000 */
[----:B------:R-:W-:Y:S02]  /*20fb0*/  SEL R5, R2, RZ, P0 ;  /* 0x000000ff02057207 */ /* 0x000fe40000000000 */
[----:B--2---:R-:W-:-:S03]  /*20fc0*/  LOP3.LUT R7, R4, R3, RZ, 0x3c, !PT ;  /* 0x0000000304077212 */ /* 0x004fc600078e3cff */
[----:B------:R-:W-:Y:S01]  /*20fd0*/  IMAD R3, R5, 0x8, R0 ;  /* 0x0000000805037824 */ /* 0x000fe200078e0200 */
[----:B------:R-:W-:-:S04]  /*20fe0*/  SHF.L.U32 R2, R7, 0x1f, RZ ;  /* 0x0000001f07027819 */ /* 0x000fc800000006ff */
[----:B------:R-:W0:Y:S02]  /*20ff0*/  SYNCS.PHASECHK.TRANS64.TRYWAIT P0, [R3+URZ], R2 ;  /* 0x00000002030075a7 */ /* 0x000e24000800017f */
[----:B0-----:R-:W-:Y:S05]  /*21000*/  @!P0 BRA `(.L_x_575) ;  /* 0x0000000000f48947 */ /* 0x001fea0003800000 */
.L_x_587:
[----:B0-----:R-:W-:-:S04]  /*21010*/  IADD3 R2, R5, 0x1, RZ ;  /* 0x0000000105027810 */ /* 0x001fc80007ffe0ff */
[----:B------:R-:W-:-:S04]  /*21020*/  ISETP.NE.AND P0, PT, R2, 0x3, PT ;  /* 0x000000030200780c */ /* 0x000fc80003f05270 */
[----:B------:R-:W-:Y:S02]  /*21030*/  SEL R4, RZ, 0x1, P0 ;  /* 0x00000001ff047807 */ /* 0x000fe40000000000 */
[----:B------:R-:W-:Y:S02]  /*21040*/  SEL R3, R2, RZ, P0 ;  /* 0x000000ff02037207 */ /* 0x000fe40000000000 */
[----:B------:R-:W-:-:S03]  /*21050*/  LOP3.LUT R4, R7, R4, RZ, 0x3c, !PT ;  /* 0x0000000407047212 */ /* 0x000fc600078e3cff */
[----:B------:R-:W-:Y:S01]  /*21060*/  IMAD R3, R3, 0x8, R0 ;  /* 0x0000000803037824 */ /* 0x000fe200078e0200 */
[----:B------:R-:W-:-:S07]  /*21070*/  SHF.L.U32 R0, R4, 0x1f, RZ ;  /* 0x0000001f04007819 */ /* 0x000fce00000006ff */
.L_x_576:
[----:B0-----:R0:W1:Y:S02]  /*21080*/  SYNCS.PHASECHK.TRANS64.TRYWAIT P0, [R3+URZ], R0 ;  /* 0x00000000030075a7 */ /* 0x001064000800017f */
[----:B-1----:R-:W-:Y:S05]  /*21090*/  @!P0 NANOSLEEP.SYNCS 0x989680 ;  /* 0x009896800000895d */ /* 0x002fea0003900000 */
[----:B------:R-:W1:Y:S02]  /*210a0*/  @!P0 SYNCS.PHASECHK.TRANS64 P0, [R3+URZ], R0 ;  /* 0x00000000030085a7 */ /* 0x000e64000800007f */
[----:B-1----:R-:W-:Y:S05]  /*210b0*/  @!P0 BRA `(.L_x_576) ;  /* 0xfffffffc00f08947 */ /* 0x002fea000383ffff */
.L_x_572:
[----:B------:R-:W-:Y:S05]  /*210c0*/  BSYNC B0 ;  /* 0x0000000000007941 */ /* 0x000fea0003800000 */
.L_x_571:
[----:B------:R-:W-:Y:S05]  /*210d0*/  EXIT ;  /* 0x000000000000794d */ /* 0x000fea0003800000 */
.L_x_16:
[----:B------:R-:W-:Y:S01]  /*210e0*/  MOV R12, RZ ;  /* 0x000000ff000c7202 */ /* 0x000fe20000000f00 */
[----:B------:R-:W-:Y:S01]  /*210f0*/  IMAD.MOV.U32 R11, RZ, RZ, 0x1f ;  /* 0x0000001fff0b7424 */ /* 0x000fe200078e00ff */
[----:B------:R-:W-:-:S07]  /*21100*/  MOV R15, 0xffffffff ;  /* 0xffffffff000f7802 */ /* 0x000fce0000000f00 */
[----:B--2--5:R-:W-:Y:S05]  /*21110*/  WARPSYNC.COLLECTIVE R15, `(.L_x_577) ;  /* 0x000000000f087348 */ /* 0x024fea0003c00000 */
[----:B------:R0:W1:Y:S02]  /*21120*/  SHFL.IDX P6, R14, R13, R12, R11 ;  /* 0x0000000c0d0e7389 */ /* 0x00006400000c000b */
[----:B012--5:R-:W-:Y:S01]  /*21130*/  ENDCOLLECTIVE ;  /* 0x000000000000791b */ /* 0x027fe20003800000 */
.L_x_577:
[----:B------:R-:W-:Y:S05]  /*21140*/  BRA `(.L_x_578) ;  /* 0xfffffe0000e87947 */ /* 0x000fea000383ffff */
.L_x_20:
[----:B-1----:R1:W3:Y:S02]  /*21150*/  SYNCS.PHASECHK.TRANS64.TRYWAIT P1, [R3+URZ], R0 ;  /* 0x00000000030075a7 */ /* 0x0022e4000802017f */
[----:B---3--:R-:W-:Y:S05]  /*21160*/  @!P1 NANOSLEEP.SYNCS 0x989680 ;  /* 0x009896800000995d */ /* 0x008fea0003900000 */
[----:B------:R-:W3:Y:S02]  /*21170*/  @!P1 SYNCS.PHASECHK.TRANS64 P1, [R3+URZ], R0 ;  /* 0x00000000030095a7 */ /* 0x000ee4000802007f */
[----:B---3--:R-:W-:Y:S05]  /*21180*/  @!P1 BRA `(.L_x_20) ;  /* 0xfffffffc00f09947 */ /* 0x008fea000383ffff */
[----:B------:R-:W-:Y:S05]  /*21190*/  BRA `(.L_x_19) ;  /* 0xfffffe0400047947 */ /* 0x000fea000383ffff */
.L_x_25:
[----:B0-----:R0:W1:Y:S02]  /*211a0*/  SYNCS.PHASECHK.TRANS64.TRYWAIT P1, [R0+URZ], R7 ;  /* 0x00000007000075a7 */ /* 0x001064000802017f */
[----:B-1----:R-:W-:Y:S05]  /*211b0*/  @!P1 NANOSLEEP.SYNCS 0x989680 ;  /* 0x009896800000995d */ /* 0x002fea0003900000 */
[----:B------:R-:W1:Y:S02]  /*211c0*/  @!P1 SYNCS.PHASECHK.TRANS64 P1, [R0+URZ], R7 ;  /* 0x00000007000095a7 */ /* 0x000e64000802007f */
[----:B-1----:R-:W-:Y:S05]  /*211d0*/  @!P1 BRA `(.L_x_25) ;  /* 0xfffffffc00f09947 */ /* 0x002fea000383ffff */
[----:B------:R-:W-:Y:S05]  /*211e0*/  BRA `(.L_x_24) ;  /* 0xfffffe4c007c7947 */ /* 0x000fea000383ffff */
.L_x_33:
[----:B------:R0:W0:Y:S02]  /*211f0*/  SYNCS.PHASECHK.TRANS64.TRYWAIT P1, [R8+URZ], R7 ;  /* 0x00000007080075a7 */ /* 0x000024000802017f */
[----:B0-----:R-:W-:Y:S05]  /*21200*/  @!P1 NANOSLEEP.SYNCS 0x989680 ;  /* 0x009896800000995d */ /* 0x001fea0003900000 */
[----:B------:R-:W0:Y:S02]  /*21210*/  @!P1 SYNCS.PHASECHK.TRANS64 P1, [R8+URZ], R7 ;  /* 0x00000007080095a7 */ /* 0x000e24000802007f */
[----:B0-----:R-:W-:Y:S05]  /*21220*/  @!P1 BRA `(.L_x_33) ;  /* 0xfffffffc00f09947 */ /* 0x001fea000383ffff */
[----:B------:R-:W-:Y:S05]  /*21230*/  BRA `(.L_x_32) ;  /* 0xfffffe8c00fc7947 */ /* 0x000fea000383ffff */
.L_x_556:
[----:B------:R-:W-:Y:S01]  /*21240*/  BSSY B0, `(.L_x_579) ;  /* 0x0000006000007945 */ /* 0x000fe20003800000 */
[----:B------:R-:W-:-:S07]  /*21250*/  IMAD.MOV.U32 R15, RZ, RZ, -0x1 ;  /* 0xffffffffff0f7424 */ /* 0x000fce00078e00ff */
[----:B0-----:R-:W-:Y:S05]  /*21260*/  WARPSYNC.COLLECTIVE R15, `(.L_x_580) ;  /* 0x000000000f0c7348 */ /* 0x001fea0003c00000 */
[----:B------:R-:W-:Y:S02]  /*21270*/  ELECT P6, UR62, PT ;  /* 0x00000000003e782f */ /* 0x000fe400038c0000 */
[----:B------:R-:W-:Y:S01]  /*21280*/  MOV R14, UR62 ;  /* 0x0000003e000e7c02 */ /* 0x000fe20008000f00 */
[----:B0-----:R-:W-:Y:S10]  /*21290*/  ENDCOLLECTIVE ;  /* 0x000000000000791b */ /* 0x001ff40003800000 */
.L_x_580:
[----:B------:R-:W-:Y:S05]  /*212a0*/  BSYNC B0 ;  /* 0x0000000000007941 */ /* 0x000fea0003800000 */
.L_x_579:
[----:B------:R-:W-:Y:S05]  /*212b0*/  BRA `(.L_x_581) ;  /* 0xffffffe000387947 */ /* 0x000fea000383ffff */
.L_x_561:
[----:B0-----:R0:W1:Y:S02]  /*212c0*/  SYNCS.PHASECHK.TRANS64.TRYWAIT P0, [R20+URZ+0x18], R21 ;  /* 0x00001815140075a7 */ /* 0x001064000800017f */
[----:B-1----:R-:W-:Y:S05]  /*212d0*/  @!P0 NANOSLEEP.SYNCS 0x989680 ;  /* 0x009896800000895d */ /* 0x002fea0003900000 */
[----:B------:R-:W1:Y:S02]  /*212e0*/  @!P0 SYNCS.PHASECHK.TRANS64 P0, [R20+URZ+0x18], R21 ;  /* 0x00001815140085a7 */ /* 0x000e64000800007f */
[----:B-1----:R-:W-:Y:S05]  /*212f0*/  @!P0 BRA `(.L_x_561) ;  /* 0xfffffffc00f08947 */ /* 0x002fea000383ffff */
[----:B------:R-:W-:Y:S05]  /*21300*/  BRA `(.L_x_582) ;  /* 0xffffffe400d87947 */ /* 0x000fea000383ffff */
.L_x_570:
[----:B------:R-:W-:Y:S01]  /*21310*/  BSSY B0, `(.L_x_583) ;  /* 0x0000006000007945 */ /* 0x000fe20003800000 */
[----:B------:R-:W-:-:S07]  /*21320*/  MOV R15, 0xffffffff ;  /* 0xffffffff000f7802 */ /* 0x000fce0000000f00 */
[----:B0-----:R-:W-:Y:S05]  /*21330*/  WARPSYNC.COLLECTIVE R15, `(.L_x_584) ;  /* 0x000000000f0c7348 */ /* 0x001fea0003c00000 */
[----:B------:R-:W-:Y:S02]  /*21340*/  ELECT P6, UR62, PT ;  /* 0x00000000003e782f */ /* 0x000fe400038c0000 */
[----:B------:R-:W-:Y:S01]  /*21350*/  MOV R14, UR62 ;  /* 0x0000003e000e7c02 */ /* 0x000fe20008000f00 */
[----:B0-----:R-:W-:Y:S10]  /*21360*/  ENDCOLLECTIVE ;  /* 0x000000000000791b */ /* 0x001ff40003800000 */
.L_x_584:
[----:B------:R-:W-:Y:S05]  /*21370*/  BSYNC B0 ;  /* 0x0000000000007941 */ /* 0x000fea0003800000 */
.L_x_583:
[----:B------:R-:W-:Y:S05]  /*21380*/  BRA `(.L_x_585) ;  /* 0xfffffff800b07947 */ /* 0x000fea000383ffff */
.L_x_574:
[----:B0-----:R0:W1:Y:S02]  /*21390*/  SYNCS.PHASECHK.TRANS64.TRYWAIT P0, [R3+URZ], R2 ;  /* 0x00000002030075a7 */ /* 0x001064000800017f */
[----:B-1----:R-:W-:Y:S05]  /*213a0*/  @!P0 NANOSLEEP.SYNCS 0x989680 ;  /* 0x009896800000895d */ /* 0x002fea0003900000 */
[----:B------:R-:W1:Y:S02]  /*213b0*/  @!P0 SYNCS.PHASECHK.TRANS64 P0, [R3+URZ], R2 ;  /* 0x00000002030085a7 */ /* 0x000e64000800007f */
[----:B-1----:R-:W-:Y:S05]  /*213c0*/  @!P0 BRA `(.L_x_574) ;  /* 0xfffffffc00f08947 */ /* 0x002fea000383ffff */
[----:B------:R-:W-:Y:S05]  /*213d0*/  BRA `(.L_x_586) ;  /* 0xfffffff800e07947 */ /* 0x000fea000383ffff */
.L_x_575:
[----:B0-----:R0:W1:Y:S02]  /*213e0*/  SYNCS.PHASECHK.TRANS64.TRYWAIT P0, [R3+URZ], R2 ;  /* 0x00000002030075a7 */ /* 0x001064000800017f */
[----:B-1----:R-:W-:Y:S05]  /*213f0*/  @!P0 NANOSLEEP.SYNCS 0x989680 ;  /* 0x009896800000895d */ /* 0x002fea0003900000 */
[----:B------:R-:W1:Y:S02]  /*21400*/  @!P0 SYNCS.PHASECHK.TRANS64 P0, [R3+URZ], R2 ;  /* 0x00000002030085a7 */ /* 0x000e64000800007f */
[----:B-1----:R-:W-:Y:S05]  /*21410*/  @!P0 BRA `(.L_x_575) ;  /* 0xfffffffc00f08947 */ /* 0x002fea000383ffff */
[----:B------:R-:W-:Y:S05]  /*21420*/  BRA `(.L_x_587) ;  /* 0xfffffff800f87947 */ /* 0x000fea000383ffff */
.L_x_588:
[----:B------:R-:W-:-:S00]  /*21430*/  BRA `(.L_x_588) ;  /* 0xfffffffc00fc7947 */ /* 0x000fc0000383ffff */
[----:B------:R-:W-:-:S00]  /*21440*/  NOP ;  /* 0x0000000000007918 */ /* 0x000fc00000000000 */
        /* <DEDUP_REMOVED lines=11> */
.L_x_589:


//--------------------- .nv.global.init           --------------------------
	.section	.nv.global.init,"aw",@progbits
.nv.global.init:
	.type		$str$24,@object
	.size		$str$24,($str$25 - $str$24)
$str$24:
        /*0000*/ 	.byte	0x28, 0x61, 0x64, 0x64, 0x72, 0x65, 0x73, 0x73, 0x20, 0x26, 0x20, 0x6d, 0x61, 0x73, 0x6b, 0x29
        /*0010*/ 	.byte	0x20, 0x3d, 0x3d, 0x20, 0x30, 0x00
	.type		$str$25,@object
	.size		$str$25,(__unnamed_1 - $str$25)
$str$25:
        /*0016*/ 	.byte	0x2f, 0x74, 0x6d, 0x70, 0x2f, 0x63, 0x75, 0x74, 0x6c, 0x61, 0x73, 0x73, 0x5f, 0x73, 0x77, 0x65
        /*0026*/ 	.byte	0x65, 0x70, 0x5f, 0x73, 0x72, 0x63, 0x2f, 0x69, 0x6e, 0x63, 0x6c, 0x75, 0x64, 0x65, 0x2f, 0x63
        /*0036*/ 	.byte	0x75, 0x74, 0x65, 0x2f, 0x70, 0x6f, 0x69, 0x6e, 0x74, 0x65, 0x72, 0x5f, 0x66, 0x6c, 0x61, 0x67
        /*0046*/ 	.byte	0x67, 0x65, 0x64, 0x2e, 0x68, 0x70, 0x70, 0x00
	.type		__unnamed_1,@object
	.size		__unnamed_1,(__unnamed_2 - __unnamed_1)
__unnamed_1:
        /* <DEDUP_REMOVED lines=28> */
        /*020e*/ 	.byte	0x38, 0x31, 0x39, 0x32, 0x3e, 0x3e, 0x3e, 0x3e, 0x3e, 0x20, 0x26, 0x5d, 0x00
	.type		__unnamed_2,@object
	.size		__unnamed_2,(.L_1 - __unnamed_2)
__unnamed_2:
        /* <DEDUP_REMOVED lines=28> */
        /*03db*/ 	.byte	0x3c, 0x38, 0x31, 0x39, 0x32, 0x3e, 0x3e, 0x3e, 0x3e, 0x3e, 0x20, 0x26, 0x5d, 0x00
.L_1:


//--------------------- .nv.shared._ZN7cutlass13device_kernelINS_4gemm6kernel13GemmUniversalIN4cute5tupleIJiiiiEEENS1_10collective13CollectiveMmaINS1_39MainloopSm90TmaGmmaRmemAWarpSpecializedILi3ENS5_IJNS4_1CILi1EEESB_SB_EEENS1_35KernelTmaWarpSpecializedCooperativeEEENS5_IJNSA_ILi256EEESF_NSA_ILi32EEEEEEfNS5_IJlSB_lEEEfNS5_IJSB_llEEENS4_8TiledMMAINS4_8MMA_AtomIJNS4_4SM904GMMA30MMA_64x256x8_F32TF32TF32_RS_TNILNSN_7ScaleInE1ELSP_1EEEEEENS4_6LayoutINS5_IJNSA_ILi2EEESB_SB_EEENS5_IJSB_NSA_ILi0EEESV_EEEEENS5_IJNS4_10UnderscoreESY_SY_EEEEENS4_13SM90_TMA_LOADENS4_14ComposedLayoutINS4_7SwizzleILi3ELi4ELi3EEENS4_18smem_ptr_flag_bitsILi32EEENSS_INS5_IJNSA_ILi8EEESG_EEENS5_IJSG_SB_EEEEEEEvNS4_8identityES11_NS12_INS13_ILi1ELi4ELi3EEES16_NSS_INS5_IJS17_S17_EEENS5_IJSB_S17_EEEEEEENS4_9Copy_AtomIJNS4_39AutoVectorizingCopyWithAssumedAlignmentILi128EEEfEEES1C_EENS_8epilogue10collective6detail29Sm90TmaWarpSpecializedAdapterINS1O_15DefaultEpilogueIfSI_SI_NS1N_6thread17LinearCombinationIfLi1EffLNS1S_9ScaleType4KindE0ELNS_15FloatRoundStyleE2EfEENS1_15EpilogueDefaultEEEEEvvEEEEvNT_6ParamsE --------------------------
	.section	.nv.shared._ZN7cutlass13device_kernelINS_4gemm6kernel13GemmUniversalIN4cute5tupleIJiiiiEEENS1_10collective13CollectiveMmaINS1_39MainloopSm90TmaGmmaRmemAWarpSpecializedILi3ENS5_IJNS4_1CILi1EEESB_SB_EEENS1_35KernelTmaWarpSpecializedCooperativeEEENS5_IJNSA_ILi256EEESF_NSA_ILi32EEEEEEfNS5_IJlSB_lEEEfNS5_IJSB_llEEENS4_8TiledMMAINS4_8MMA_AtomIJNS4_4SM904GMMA30MMA_64x256x8_F32TF32TF32_RS_TNILNSN_7ScaleInE1ELSP_1EEEEEENS4_6LayoutINS5_IJNSA_ILi2EEESB_SB_EEENS5_IJSB_NSA_ILi0EEESV_EEEEENS5_IJNS4_10UnderscoreESY_SY_EEEEENS4_13SM90_TMA_LOADENS4_14ComposedLayoutINS4_7SwizzleILi3ELi4ELi3EEENS4_18smem_ptr_flag_bitsILi32EEENSS_INS5_IJNSA_ILi8EEESG_EEENS5_IJSG_SB_EEEEEEEvNS4_8identityES11_NS12_INS13_ILi1ELi4ELi3EEES16_NSS_INS5_IJS17_S17_EEENS5_IJSB_S17_EEEEEEENS4_9Copy_AtomIJNS4_39AutoVectorizingCopyWithAssumedAlignmentILi128EEEfEEES1C_EENS_8epilogue10collective6detail29Sm90TmaWarpSpecializedAdapterINS1O_15DefaultEpilogueIfSI_SI_NS1N_6thread17LinearCombinationIfLi1EffLNS1S_9ScaleType4KindE0ELNS_15FloatRoundStyleE2EfEENS1_15EpilogueDefaultEEEEEvvEEEEvNT_6ParamsE,"aw",@nobits
	.sectionflags	@""
	.align	16
	.zero		1024


//--------------------- .nv.shared.reserved.0     --------------------------
	.section	.nv.shared.reserved.0,"aw",@nobits
	.weak		__nv_reservedSMEM_offset_0_alias
	.size		__nv_reservedSMEM_offset_0_alias, 0, 0
	.other		__nv_reservedSMEM_offset_0_alias,@"STO_CUDA_RESERVED_SHARED STV_DEFAULT"
__nv_reservedSMEM_offset_0_alias:
	.zero		0


//--------------------- .nv.global                --------------------------
	.section	.nv.global,"aw",@nobits
.nv.global:
	.type		_ZN40_INTERNAL_c39ca6dd_4_k_cu_db4e188f_196714cute1_E,@object
	.size		_ZN40_INTERNAL_c39ca6dd_4_k_cu_db4e188f_196714cute1_E,(_ZN40_INTERNAL_c39ca6dd_4_k_cu_db4e188f_196714cuda3std3__45__cpo6cbeginE - _ZN40_INTERNAL_c39ca6dd_4_k_cu_db4e188f_196714cute1_E)
_ZN40_INTERNAL_c39ca6dd_4_k_cu_db4e188f_196714cute1_E:
	.zero		1
	.type		_ZN40_INTERNAL_c39ca6dd_4_k_cu_db4e188f_196714cuda3std3__45__cpo6cbeginE,@object
	.size		_ZN40_INTERNAL_c39ca6dd_4_k_cu_db4e188f_196714cuda3std3__45__cpo6cbeginE,(_ZN40_INTERNAL_c39ca6dd_4_k_cu_db4e188f_196714cuda3std3__48in_placeE - _ZN40_INTERNAL_c39ca6dd_4_k_cu_db4e188f_196714cuda3std3__45__cpo6cbeginE)
_ZN40_INTERNAL_c39ca6dd_4_k_cu_db4e188f_196714cuda3std3__45__cpo6cbeginE:
	.zero		1
	.type		_ZN40_INTERNAL_c39ca6dd_4_k_cu_db4e188f_196714cuda3std3__48in_placeE,@object
	.size		_ZN40_INTERNAL_c39ca6dd_4_k_cu_db4e188f_196714cuda3std3__48in_placeE,(_ZN40_INTERNAL_c39ca6dd_4_k_cu_db4e188f_196714cuda3std6ranges3__45__cpo9iter_moveE - _ZN40_INTERNAL_c39ca6dd_4_k_cu_db4e188f_196714cuda3std3__48in_placeE)
_ZN40_INTERNAL_c39ca6dd_4_k_cu_db4e188f_196714cuda3std3__48in_placeE:
	.zero		1
	.type		_ZN40_INTERNAL_c39ca6dd_4_k_cu_db4e188f_196714cuda3std6ranges3__45__cpo9iter_moveE,@object
	.size		_ZN40_INTERNAL_c39ca6dd_4_k_cu_db4e188f_196714cuda3std6ranges3__45__cpo9iter_moveE,(_ZN40_INTERNAL_c39ca6dd_4_k_cu_db4e188f_196714cuda3std3__45__cpo5beginE - _ZN40_INTERNAL_c39ca6dd_4_k_cu_db4e188f_196714cuda3std6ranges3__45__cpo9iter_moveE)
_ZN40_INTERNAL_c39ca6dd_4_k_cu_db4e188f_196714cuda3std6ranges3__45__cpo9iter_moveE:
	.zero		1
	.type		_ZN40_INTERNAL_c39ca6dd_4_k_cu_db4e188f_196714cuda3std3__45__cpo5beginE,@object
	.size		_ZN40_INTERNAL_c39ca6dd_4_k_cu_db4e188f_196714cuda3std3__45__cpo5beginE,(_ZN40_INTERNAL_c39ca6dd_4_k_cu_db4e188f_196714cuda3std3__442_GLOBAL__N__c39ca6dd_4_k_cu_db4e188f_196716ignoreE - _ZN40_INTERNAL_c39ca6dd_4_k_cu_db4e188f_196714cuda3std3__45__cpo5beginE)
_ZN40_INTERNAL_c39ca6dd_4_k_cu_db4e188f_196714cuda3std3__45__cpo5beginE:
	.zero		1
	.type		_ZN40_INTERNAL_c39ca6dd_4_k_cu_db4e188f_196714cuda3std3__442_GLOBAL__N__c39ca6dd_4_k_cu_db4e188f_196716ignoreE,@object
	.size		_ZN40_INTERNAL_c39ca6dd_4_k_cu_db4e188f_196714cuda3std3__442_GLOBAL__N__c39ca6dd_4_k_cu_db4e188f_196716ignoreE,(_ZN40_INTERNAL_c39ca6dd_4_k_cu_db4e188f_196714cute7productE - _ZN40_INTERNAL_c39ca6dd_4_k_cu_db4e188f_196714cuda3std3__442_GLOBAL__N__c39ca6dd_4_k_cu_db4e188f_196716ignoreE)
_ZN40_INTERNAL_c39ca6dd_4_k_cu_db4e188f_196714cuda3std3__442_GLOBAL__N__c39ca6dd_4_k_cu_db4e188f_196716ignoreE:
	.zero		1
	.type		_ZN40_INTERNAL_c39ca6dd_4_k_cu_db4e188f_196714cute7productE,@object
	.size		_ZN40_INTERNAL_c39ca6dd_4_k_cu_db4e188f_196714cute7productE,(_ZN40_INTERNAL_c39ca6dd_4_k_cu_db4e188f_196714cuda3std3__45__cpo3endE - _ZN40_INTERNAL_c39ca6dd_4_k_cu_db4e188f_196714cute7productE)
_ZN40_INTERNAL_c39ca6dd_4_k_cu_db4e188f_196714cute7productE:
	.zero		1
	.type		_ZN40_INTERNAL_c39ca6dd_4_k_cu_db4e188f_196714cuda3std3__45__cpo3endE,@object
	.size		_ZN40_INTERNAL_c39ca6dd_4_k_cu_db4e188f_196714cuda3std3__45__cpo3endE,(_ZN40_INTERNAL_c39ca6dd_4_k_cu_db4e188f_196714cuda3std3__419piecewise_constructE - _ZN40_INTERNAL_c39ca6dd_4_k_cu_db4e188f_196714cuda3std3__45__cpo3endE)
_ZN40_INTERNAL_c39ca6dd_4_k_cu_db4e188f_196714cuda3std3__45__cpo3endE:
	.zero		1
	.type		_ZN40_INTERNAL_c39ca6dd_4_k_cu_db4e188f_196714cuda3std3__419piecewise_constructE,@object
	.size		_ZN40_INTERNAL_c39ca6dd_4_k_cu_db4e188f_196714cuda3std3__419piecewise_constructE,(_ZN40_INTERNAL_c39ca6dd_4_k_cu_db4e188f_196714cuda3std3__45__cpo4cendE - _ZN40_INTERNAL_c39ca6dd_4_k_cu_db4e188f_196714cuda3std3__419piecewise_constructE)
_ZN40_INTERNAL_c39ca6dd_4_k_cu_db4e188f_196714cuda3std3__419piecewise_constructE:
	.zero		1
	.type		_ZN40_INTERNAL_c39ca6dd_4_k_cu_db4e188f_196714cuda3std3__45__cpo4cendE,@object
	.size		_ZN40_INTERNAL_c39ca6dd_4_k_cu_db4e188f_196714cuda3std3__45__cpo4cendE,(_ZN40_INTERNAL_c39ca6dd_4_k_cu_db4e188f_196714cuda3std6ranges3__45__cpo4swapE - _ZN40_INTERNAL_c39ca6dd_4_k_cu_db4e188f_196714cuda3std3__45__cpo4cendE)
_ZN40_INTERNAL_c39ca6dd_4_k_cu_db4e188f_196714cuda3std3__45__cpo4cendE:
	.zero		1
	.type		_ZN40_INTERNAL_c39ca6dd_4_k_cu_db4e188f_196714cuda3std6ranges3__45__cpo4swapE,@object
	.size		_ZN40_INTERNAL_c39ca6dd_4_k_cu_db4e188f_196714cuda3std6ranges3__45__cpo4swapE,(.L_9 - _ZN40_INTERNAL_c39ca6dd_4_k_cu_db4e188f_196714cuda3std6ranges3__45__cpo4swapE)
_ZN40_INTERNAL_c39ca6dd_4_k_cu_db4e188f_196714cuda3std6ranges3__45__cpo4swapE:
	.zero		1
.L_9:


//--------------------- .nv.constant0._ZN7cutlass13device_kernelINS_4gemm6kernel13GemmUniversalIN4cute5tupleIJiiiiEEENS1_10collective13CollectiveMmaINS1_39MainloopSm90TmaGmmaRmemAWarpSpecializedILi3ENS5_IJNS4_1CILi1EEESB_SB_EEENS1_35KernelTmaWarpSpecializedCooperativeEEENS5_IJNSA_ILi256EEESF_NSA_ILi32EEEEEEfNS5_IJlSB_lEEEfNS5_IJSB_llEEENS4_8TiledMMAINS4_8MMA_AtomIJNS4_4SM904GMMA30MMA_64x256x8_F32TF32TF32_RS_TNILNSN_7ScaleInE1ELSP_1EEEEEENS4_6LayoutINS5_IJNSA_ILi2EEESB_SB_EEENS5_IJSB_NSA_ILi0EEESV_EEEEENS5_IJNS4_10UnderscoreESY_SY_EEEEENS4_13SM90_TMA_LOADENS4_14ComposedLayoutINS4_7SwizzleILi3ELi4ELi3EEENS4_18smem_ptr_flag_bitsILi32EEENSS_INS5_IJNSA_ILi8EEESG_EEENS5_IJSG_SB_EEEEEEEvNS4_8identityES11_NS12_INS13_ILi1ELi4ELi3EEES16_NSS_INS5_IJS17_S17_EEENS5_IJSB_S17_EEEEEEENS4_9Copy_AtomIJNS4_39AutoVectorizingCopyWithAssumedAlignmentILi128EEEfEEES1C_EENS_8epilogue10collective6detail29Sm90TmaWarpSpecializedAdapterINS1O_15DefaultEpilogueIfSI_SI_NS1N_6thread17LinearCombinationIfLi1EffLNS1S_9ScaleType4KindE0ELNS_15FloatRoundStyleE2EfEENS1_15EpilogueDefaultEEEEEvvEEEEvNT_6ParamsE --------------------------
	.section	.nv.constant0._ZN7cutlass13device_kernelINS_4gemm6kernel13GemmUniversalIN4cute5tupleIJiiiiEEENS1_10collective13CollectiveMmaINS1_39MainloopSm90TmaGmmaRmemAWarpSpecializedILi3ENS5_IJNS4_1CILi1EEESB_SB_EEENS1_35KernelTmaWarpSpecializedCooperativeEEENS5_IJNSA_ILi256EEESF_NSA_ILi32EEEEEEfNS5_IJlSB_lEEEfNS5_IJSB_llEEENS4_8TiledMMAINS4_8MMA_AtomIJNS4_4SM904GMMA30MMA_64x256x8_F32TF32TF32_RS_TNILNSN_7ScaleInE1ELSP_1EEEEEENS4_6LayoutINS5_IJNSA_ILi2EEESB_SB_EEENS5_IJSB_NSA_ILi0EEESV_EEEEENS5_IJNS4_10UnderscoreESY_SY_EEEEENS4_13SM90_TMA_LOADENS4_14ComposedLayoutINS4_7SwizzleILi3ELi4ELi3EEENS4_18smem_ptr_flag_bitsILi32EEENSS_INS5_IJNSA_ILi8EEESG_EEENS5_IJSG_SB_EEEEEEEvNS4_8identityES11_NS12_INS13_ILi1ELi4ELi3EEES16_NSS_INS5_IJS17_S17_EEENS5_IJSB_S17_EEEEEEENS4_9Copy_AtomIJNS4_39AutoVectorizingCopyWithAssumedAlignmentILi128EEEfEEES1C_EENS_8epilogue10collective6detail29Sm90TmaWarpSpecializedAdapterINS1O_15DefaultEpilogueIfSI_SI_NS1N_6thread17LinearCombinationIfLi1EffLNS1S_9ScaleType4KindE0ELNS_15FloatRoundStyleE2EfEENS1_15EpilogueDefaultEEEEEvvEEEEvNT_6ParamsE,"a",@progbits
	.sectionflags	@""
	.align	4
.nv.constant0._ZN7cutlass13device_kernelINS_4gemm6kernel13GemmUniversalIN4cute5tupleIJiiiiEEENS1_10collective13CollectiveMmaINS1_39MainloopSm90TmaGmmaRmemAWarpSpecializedILi3ENS5_IJNS4_1CILi1EEESB_SB_EEENS1_35KernelTmaWarpSpecializedCooperativeEEENS5_IJNSA_ILi256EEESF_NSA_ILi32EEEEEEfNS5_IJlSB_lEEEfNS5_IJSB_llEEENS4_8TiledMMAINS4_8MMA_AtomIJNS4_4SM904GMMA30MMA_64x256x8_F32TF32TF32_RS_TNILNSN_7ScaleInE1ELSP_1EEEEEENS4_6LayoutINS5_IJNSA_ILi2EEESB_SB_EEENS5_IJSB_NSA_ILi0EEESV_EEEEENS5_IJNS4_10UnderscoreESY_SY_EEEEENS4_13SM90_TMA_LOADENS4_14ComposedLayoutINS4_7SwizzleILi3ELi4ELi3EEENS4_18smem_ptr_flag_bitsILi32EEENSS_INS5_IJNSA_ILi8EEESG_EEENS5_IJSG_SB_EEEEEEEvNS4_8identityES11_NS12_INS13_ILi1ELi4ELi3EEES16_NSS_INS5_IJS17_S17_EEENS5_IJSB_S17_EEEEEEENS4_9Copy_AtomIJNS4_39AutoVectorizingCopyWithAssumedAlignmentILi128EEEfEEES1C_EENS_8epilogue10collective6detail29Sm90TmaWarpSpecializedAdapterINS1O_15DefaultEpilogueIfSI_SI_NS1N_6thread17LinearCombinationIfLi1EffLNS1S_9ScaleType4KindE0ELNS_15FloatRoundStyleE2EfEENS1_15EpilogueDefaultEEEEEvvEEEEvNT_6ParamsE:
	.zero		1664


//--------------------- SYMBOLS --------------------------

	.type		.nv.reservedSmem.offset0,@object
	.size		.nv.reservedSmem.offset0,0x4
	.type		__assertfail,@function
